	.target	sm_90a

	.elftype	@"ET_EXEC"


//--------------------- .note.nv.tkinfo           --------------------------
	.section	.note.nv.tkinfo,"",@"SHT_NOTE"
	.sectionflags	@"SHF_NOTE_NV_TKINFO"
	.tkinfo
        /*0018*/ 	.word	0x00000002
        /*0030*/ 	.string	""
        /*0030*/ 	.string	"ptxas"
        /*0030*/ 	.string	"Cuda compilation tools, release 13.0, V13.0.88"
        /*0030*/ 	.string	"Build cuda_13.0.r13.0/compiler.36424714_0"
        /*0030*/ 	.string	"-arch sm_90a -m 64 "



//--------------------- .note.nv.cuinfo           --------------------------
	.section	.note.nv.cuinfo,"",@"SHT_NOTE"
	.sectionflags	@"SHF_NOTE_NV_CUINFO"
        /*0018*/ 	.short	0x0002
        /*001a*/ 	.short	0x005a
        /*001c*/ 	.short	0x0082
	.zero		2


//--------------------- .nv.info                  --------------------------
	.section	.nv.info,"",@"SHT_CUDA_INFO"
	.align	4


	//----- nvinfo : EIATTR_REGCOUNT
	.align		4
        /*0000*/ 	.byte	0x04, 0x2f
        /*0002*/ 	.short	(.L_15 - .L_14)
	.align		4
.L_14:
        /*0004*/ 	.word	index@(_ZN7cutlass13device_kernelINS_4gemm6kernel13GemmUniversalIN4cute5tupleIJiiiiEEENS1_10collective13CollectiveMmaINS1_34MainloopSm90TmaGmmaWarpSpecializedILi4ENS5_IJNS4_1CILi2EEENSA_ILi1EEESC_EEENS1_35KernelTmaWarpSpecializedCooperativeEEENS5_IJNSA_ILi256EEESG_NSA_ILi128EEEEEENS_6half_tENS5_IJlSC_lEEESJ_SK_NS4_8TiledMMAINS4_8MMA_AtomIJNS4_4SM904GMMA26MMA_64x256x16_F32F16F16_SSILNSO_5MajorE0ELSQ_0ELNSO_7ScaleInE1ELSR_1EEEEEENS4_6LayoutISD_NS5_IJSC_NSA_ILi0EEESV_EEEEENS5_IJNS4_10UnderscoreESY_SY_EEEEENS4_13SM90_TMA_LOADENS4_14ComposedLayoutINS4_7SwizzleILi3ELi4ELi3EEENS4_18smem_ptr_flag_bitsILi16EEENSU_INS5_IJNSA_ILi8EEENSA_ILi64EEEEEENS5_IJS18_SC_EEEEEEEvNS4_8identityENS4_23SM90_TMA_LOAD_MULTICASTES1C_vS1D_EENS_8epilogue10collective6detail29Sm90TmaWarpSpecializedAdapterINS1H_15DefaultEpilogueISJ_SK_SK_NS1G_6thread17LinearCombinationISJ_Li1EffLNS1L_9ScaleType4KindE0ELNS_15FloatRoundStyleE2ESJ_EENS1_15EpilogueDefaultEEEEEvvEEEEvNT_6ParamsE)
        /*0008*/ 	.word	0x000000a8


	//----- nvinfo : EIATTR_FRAME_SIZE
	.align		4
.L_15:
        /*000c*/ 	.byte	0x04, 0x11
        /*000e*/ 	.short	(.L_17 - .L_16)
	.align		4
.L_16:
        /*0010*/ 	.word	index@(_ZN7cutlass13device_kernelINS_4gemm6kernel13GemmUniversalIN4cute5tupleIJiiiiEEENS1_10collective13CollectiveMmaINS1_34MainloopSm90TmaGmmaWarpSpecializedILi4ENS5_IJNS4_1CILi2EEENSA_ILi1EEESC_EEENS1_35KernelTmaWarpSpecializedCooperativeEEENS5_IJNSA_ILi256EEESG_NSA_ILi128EEEEEENS_6half_tENS5_IJlSC_lEEESJ_SK_NS4_8TiledMMAINS4_8MMA_AtomIJNS4_4SM904GMMA26MMA_64x256x16_F32F16F16_SSILNSO_5MajorE0ELSQ_0ELNSO_7ScaleInE1ELSR_1EEEEEENS4_6LayoutISD_NS5_IJSC_NSA_ILi0EEESV_EEEEENS5_IJNS4_10UnderscoreESY_SY_EEEEENS4_13SM90_TMA_LOADENS4_14ComposedLayoutINS4_7SwizzleILi3ELi4ELi3EEENS4_18smem_ptr_flag_bitsILi16EEENSU_INS5_IJNSA_ILi8EEENSA_ILi64EEEEEENS5_IJS18_SC_EEEEEEEvNS4_8identityENS4_23SM90_TMA_LOAD_MULTICASTES1C_vS1D_EENS_8epilogue10collective6detail29Sm90TmaWarpSpecializedAdapterINS1H_15DefaultEpilogueISJ_SK_SK_NS1G_6thread17LinearCombinationISJ_Li1EffLNS1L_9ScaleType4KindE0ELNS_15FloatRoundStyleE2ESJ_EENS1_15EpilogueDefaultEEEEEvvEEEEvNT_6ParamsE)
        /*0014*/ 	.word	0x00000cf8


	//----- nvinfo : EIATTR_MIN_STACK_SIZE
	.align		4
.L_17:
        /*0018*/ 	.byte	0x04, 0x12
        /*001a*/ 	.short	(.L_19 - .L_18)
	.align		4
.L_18:
        /*001c*/ 	.word	index@(_ZN7cutlass13device_kernelINS_4gemm6kernel13GemmUniversalIN4cute5tupleIJiiiiEEENS1_10collective13CollectiveMmaINS1_34MainloopSm90TmaGmmaWarpSpecializedILi4ENS5_IJNS4_1CILi2EEENSA_ILi1EEESC_EEENS1_35KernelTmaWarpSpecializedCooperativeEEENS5_IJNSA_ILi256EEESG_NSA_ILi128EEEEEENS_6half_tENS5_IJlSC_lEEESJ_SK_NS4_8TiledMMAINS4_8MMA_AtomIJNS4_4SM904GMMA26MMA_64x256x16_F32F16F16_SSILNSO_5MajorE0ELSQ_0ELNSO_7ScaleInE1ELSR_1EEEEEENS4_6LayoutISD_NS5_IJSC_NSA_ILi0EEESV_EEEEENS5_IJNS4_10UnderscoreESY_SY_EEEEENS4_13SM90_TMA_LOADENS4_14ComposedLayoutINS4_7SwizzleILi3ELi4ELi3EEENS4_18smem_ptr_flag_bitsILi16EEENSU_INS5_IJNSA_ILi8EEENSA_ILi64EEEEEENS5_IJS18_SC_EEEEEEEvNS4_8identityENS4_23SM90_TMA_LOAD_MULTICASTES1C_vS1D_EENS_8epilogue10collective6detail29Sm90TmaWarpSpecializedAdapterINS1H_15DefaultEpilogueISJ_SK_SK_NS1G_6thread17LinearCombinationISJ_Li1EffLNS1L_9ScaleType4KindE0ELNS_15FloatRoundStyleE2ESJ_EENS1_15EpilogueDefaultEEEEEvvEEEEvNT_6ParamsE)
        /*0020*/ 	.word	0x00000cf8
.L_19:


//--------------------- .nv.compat                --------------------------
	.section	.nv.compat,"",@"SHT_CUDA_COMPAT_INFO"
	.align	4
        /*0000*/ 	.byte	0x02, 0x09, 0x01, 0x00, 0x02, 0x02, 0x04, 0x00, 0x02, 0x05, 0x05, 0x00, 0x03, 0x07, 0x01, 0x01
        /*0010*/ 	.byte	0x02, 0x03, 0x01, 0x00, 0x02, 0x06, 0x01, 0x00, 0x04, 0x0b, 0x08, 0x00, 0x00, 0x00, 0x00, 0x00
        /*0020*/ 	.byte	0x00, 0x00, 0x00, 0x00


//--------------------- .nv.info._ZN7cutlass13device_kernelINS_4gemm6kernel13GemmUniversalIN4cute5tupleIJiiiiEEENS1_10collective13CollectiveMmaINS1_34MainloopSm90TmaGmmaWarpSpecializedILi4ENS5_IJNS4_1CILi2EEENSA_ILi1EEESC_EEENS1_35KernelTmaWarpSpecializedCooperativeEEENS5_IJNSA_ILi256EEESG_NSA_ILi128EEEEEENS_6half_tENS5_IJlSC_lEEESJ_SK_NS4_8TiledMMAINS4_8MMA_AtomIJNS4_4SM904GMMA26MMA_64x256x16_F32F16F16_SSILNSO_5MajorE0ELSQ_0ELNSO_7ScaleInE1ELSR_1EEEEEENS4_6LayoutISD_NS5_IJSC_NSA_ILi0EEESV_EEEEENS5_IJNS4_10UnderscoreESY_SY_EEEEENS4_13SM90_TMA_LOADENS4_14ComposedLayoutINS4_7SwizzleILi3ELi4ELi3EEENS4_18smem_ptr_flag_bitsILi16EEENSU_INS5_IJNSA_ILi8EEENSA_ILi64EEEEEENS5_IJS18_SC_EEEEEEEvNS4_8identityENS4_23SM90_TMA_LOAD_MULTICASTES1C_vS1D_EENS_8epilogue10collective6detail29Sm90TmaWarpSpecializedAdapterINS1H_15DefaultEpilogueISJ_SK_SK_NS1G_6thread17LinearCombinationISJ_Li1EffLNS1L_9ScaleType4KindE0ELNS_15FloatRoundStyleE2ESJ_EENS1_15EpilogueDefaultEEEEEvvEEEEvNT_6ParamsE --------------------------
	.section	.nv.info._ZN7cutlass13device_kernelINS_4gemm6kernel13GemmUniversalIN4cute5tupleIJiiiiEEENS1_10collective13CollectiveMmaINS1_34MainloopSm90TmaGmmaWarpSpecializedILi4ENS5_IJNS4_1CILi2EEENSA_ILi1EEESC_EEENS1_35KernelTmaWarpSpecializedCooperativeEEENS5_IJNSA_ILi256EEESG_NSA_ILi128EEEEEENS_6half_tENS5_IJlSC_lEEESJ_SK_NS4_8TiledMMAINS4_8MMA_AtomIJNS4_4SM904GMMA26MMA_64x256x16_F32F16F16_SSILNSO_5MajorE0ELSQ_0ELNSO_7ScaleInE1ELSR_1EEEEEENS4_6LayoutISD_NS5_IJSC_NSA_ILi0EEESV_EEEEENS5_IJNS4_10UnderscoreESY_SY_EEEEENS4_13SM90_TMA_LOADENS4_14ComposedLayoutINS4_7SwizzleILi3ELi4ELi3EEENS4_18smem_ptr_flag_bitsILi16EEENSU_INS5_IJNSA_ILi8EEENSA_ILi64EEEEEENS5_IJS18_SC_EEEEEEEvNS4_8identityENS4_23SM90_TMA_LOAD_MULTICASTES1C_vS1D_EENS_8epilogue10collective6detail29Sm90TmaWarpSpecializedAdapterINS1H_15DefaultEpilogueISJ_SK_SK_NS1G_6thread17LinearCombinationISJ_Li1EffLNS1L_9ScaleType4KindE0ELNS_15FloatRoundStyleE2ESJ_EENS1_15EpilogueDefaultEEEEEvvEEEEvNT_6ParamsE,"",@"SHT_CUDA_INFO"
	.sectionflags	@""
	.align	4


	//----- nvinfo : EIATTR_CUDA_API_VERSION
	.align		4
        /*0000*/ 	.byte	0x04, 0x37
        /*0002*/ 	.short	(.L_21 - .L_20)
.L_20:
        /*0004*/ 	.word	0x00000082


	//----- nvinfo : EIATTR_KPARAM_INFO
	.align		4
.L_21:
        /*0008*/ 	.byte	0x04, 0x17
        /*000a*/ 	.short	(.L_23 - .L_22)
.L_22:
        /*000c*/ 	.word	0x00000000
        /*0010*/ 	.short	0x0000
        /*0012*/ 	.short	0x0070
        /*0014*/ 	.byte	0x00, 0xf0, 0x01, 0x10


	//----- nvinfo : EIATTR_SPARSE_MMA_MASK
	.align		4
.L_23:
        /*0018*/ 	.byte	0x03, 0x50
        /*001a*/ 	.short	0x0000


	//----- nvinfo : EIATTR_MAXREG_COUNT
	.align		4
        /*001c*/ 	.byte	0x03, 0x1b
        /*001e*/ 	.short	0x00a8


	//----- nvinfo : EIATTR_NUM_BARRIERS
	.align		4
        /*0020*/ 	.byte	0x02, 0x4c
        /*0022*/ 	.byte	0x01
	.zero		1


	//----- nvinfo : EIATTR_EXTERNS
	.align		4
        /*0024*/ 	.byte	0x04, 0x0f
        /*0026*/ 	.short	(.L_25 - .L_24)


	//   ....[0]....
	.align		4
.L_24:
        /*0028*/ 	.word	index@(__assertfail)


	//----- nvinfo : EIATTR_ANNOTATIONS
	.align		4
.L_25:
        /*002c*/ 	.byte	0x04, 0x55
        /*002e*/ 	.short	(.L_27 - .L_26)


	//   ....[0]....
.L_26:
        /*0030*/ 	.word	0x00000001
        /*0034*/ 	.byte	0x00, 0x0a, 0x00, 0x00, 0x01, 0x00, 0x00, 0x00, 0x10, 0x0a, 0x00, 0x00, 0x01, 0x00, 0x00, 0x00
        /* <DEDUP_REMOVED lines=1385> */
        /*56d4*/ 	.byte	0x40, 0x31, 0x02, 0x00, 0x01, 0x00, 0x00, 0x00, 0x60, 0x31, 0x02, 0x00


	//----- nvinfo : EIATTR_MERCURY_ISA_VERSION
	.align		4
.L_27:
        /*56e0*/ 	.byte	0x03, 0x5f
        /*56e2*/ 	.short	0x0101


	//----- nvinfo : EIATTR_INT_WARP_WIDE_INSTR_OFFSETS
	.align		4
        /*56e4*/ 	.byte	0x04, 0x31
        /*56e6*/ 	.short	(.L_29 - .L_28)


	//   ....[0]....
.L_28:
        /*56e8*/ 	.word	0x00000580


	//   ....[1]....
        /*56ec*/ 	.word	0x000005a0


	//   ....[2]....
        /*56f0*/ 	.word	0x00000700


	//   ....[3]....
        /*56f4*/ 	.word	0x00010fa0


	//----- nvinfo : EIATTR_COOP_GROUP_MASK_REGIDS
	.align		4
.L_29:
        /*56f8*/ 	.byte	0x04, 0x29
        /*56fa*/ 	.short	(.L_31 - .L_30)


	//   ....[0]....
.L_30:
        /*56fc*/ 	.word	0xffffffff


	//   ....[1]....
        /*5700*/ 	.word	0xffffffff


	//   ....[2]....
        /*5704*/ 	.word	0xffffffff


	//   ....[3]....
        /*5708*/ 	.word	0xffffffff


	//   ....[4]....
        /*570c*/ 	.word	0xffffffff


	//   ....[5]....
        /*5710*/ 	.word	0xffffffff


	//----- nvinfo : EIATTR_COOP_GROUP_INSTR_OFFSETS
	.align		4
.L_31:
        /*5714*/ 	.byte	0x04, 0x28
        /*5716*/ 	.short	(.L_33 - .L_32)


	//   ....[0]....
.L_32:
        /*5718*/ 	.word	0x00000070


	//   ....[1]....
        /*571c*/ 	.word	0x00000080


	//   ....[2]....
        /*5720*/ 	.word	0x000001a0


	//   ....[3]....
        /*5724*/ 	.word	0x000003d0


	//   ....[4]....
        /*5728*/ 	.word	0x00000840


	//   ....[5]....
        /*572c*/ 	.word	0x00001410


	//----- nvinfo : EIATTR_REG_RECONFIG
	.align		4
.L_33:
        /*5730*/ 	.byte	0x01, 0x54
	.zero		2


	//----- nvinfo : EIATTR_SYSCALL_OFFSETS
	.align		4
        /*5734*/ 	.byte	0x04, 0x46
        /*5736*/ 	.short	(.L_35 - .L_34)


	//   ....[0]....
.L_34:
        /*5738*/ 	.word	0x000015c0


	//----- nvinfo : EIATTR_MBARRIER_INSTR_OFFSETS
	.align		4
.L_35:
        /*573c*/ 	.byte	0x04, 0x39
        /*573e*/ 	.short	(.L_37 - .L_36)


	//   ....[0]....
.L_36:
        /*5740*/ 	.word	0x00000320
        /*5744*/ 	.word	0x000000ff
        /*5748*/ 	.word	0x00000000
        /*574c*/ 	.short	0x0100
        /*574e*/ 	.byte	0x08
	.zero		1


	//   ....[1]....
        /*5750*/ 	.word	0x00000330
        /*5754*/ 	.word	0x000000ff
        /*5758*/ 	.word	0x00000020
        /*575c*/ 	.short	0x0100
        /*575e*/ 	.byte	0x08
	.zero		1


	//   ....[2]....
        /*5760*/ 	.word	0x00000340
        /*5764*/ 	.word	0x000000ff
        /*5768*/ 	.word	0x00000008
        /*576c*/ 	.short	0x0100
        /*576e*/ 	.byte	0x08
	.zero		1


	//   ....[3]....
        /*5770*/ 	.word	0x00000350
        /*5774*/ 	.word	0x000000ff
        /*5778*/ 	.word	0x00000028
        /*577c*/ 	.short	0x0100
        /*577e*/ 	.byte	0x08
	.zero		1


	//   ....[4]....
        /*5780*/ 	.word	0x00000360
        /*5784*/ 	.word	0x000000ff
        /*5788*/ 	.word	0x00000010
        /*578c*/ 	.short	0x0100
        /*578e*/ 	.byte	0x08
	.zero		1


	//   ....[5]....
        /*5790*/ 	.word	0x00000370
        /*5794*/ 	.word	0x000000ff
        /*5798*/ 	.word	0x00000030
        /*579c*/ 	.short	0x0100
        /*579e*/ 	.byte	0x08
	.zero		1


	//   ....[6]....
        /*57a0*/ 	.word	0x00000380
        /*57a4*/ 	.word	0x000000ff
        /*57a8*/ 	.word	0x00000018
        /*57ac*/ 	.short	0x0100
        /*57ae*/ 	.byte	0x08
	.zero		1


	//   ....[7]....
        /*57b0*/ 	.word	0x00000390
        /*57b4*/ 	.word	0x000000ff
        /*57b8*/ 	.word	0x00000038
        /*57bc*/ 	.short	0x0100
        /*57be*/ 	.byte	0x08
	.zero		1


	//   ....[8]....
        /*57c0*/ 	.word	0x00000770
        /*57c4*/ 	.word	0x000000ff
        /*57c8*/ 	.word	0x00000050
        /*57cc*/ 	.short	0x0100
        /*57ce*/ 	.byte	0x06
	.zero		1


	//   ....[9]....
        /*57d0*/ 	.word	0x000007a0
        /*57d4*/ 	.word	0x000000ff
        /*57d8*/ 	.word	0x00000058
        /*57dc*/ 	.short	0x0100
        /*57de*/ 	.byte	0x06
	.zero		1


	//   ....[10]....
        /*57e0*/ 	.word	0x000016a0
        /*57e4*/ 	.word	0x00000004
        /*57e8*/ 	.word	0x00000000
        /*57ec*/ 	.short	0x010a
        /*57ee*/ 	.byte	0x3f
	.zero		1


	//   ....[11]....
        /*57f0*/ 	.word	0x000016e0
        /*57f4*/ 	.word	0x00000004
        /*57f8*/ 	.word	0x00000000
        /*57fc*/ 	.short	0x010a
        /*57fe*/ 	.byte	0x3f
	.zero		1


	//   ....[12]....
        /*5800*/ 	.word	0x00008d20
        /*5804*/ 	.word	0x00000003
        /*5808*/ 	.word	0x00000000
        /*580c*/ 	.short	0x010a
        /*580e*/ 	.byte	0x3f
	.zero		1


	//   ....[13]....
        /*5810*/ 	.word	0x00008d60
        /*5814*/ 	.word	0x00000003
        /*5818*/ 	.word	0x00000000
        /*581c*/ 	.short	0x010a
        /*581e*/ 	.byte	0x3f
	.zero		1


	//   ....[14]....
        /*5820*/ 	.word	0x00010e20
        /*5824*/ 	.word	0x00000003
        /*5828*/ 	.word	0x00000000
        /*582c*/ 	.short	0x0101
        /*582e*/ 	.byte	0x3f
	.zero		1


	//   ....[15]....
        /*5830*/ 	.word	0x00011030
        /*5834*/ 	.word	0x00000000
        /*5838*/ 	.word	0x00000000
        /*583c*/ 	.short	0x0101
        /*583e*/ 	.byte	0x3f
	.zero		1


	//   ....[16]....
        /*5840*/ 	.word	0x00022c00
        /*5844*/ 	.word	0x0000000f
        /*5848*/ 	.word	0x00000020
        /*584c*/ 	.short	0x010a
        /*584e*/ 	.byte	0x3f
	.zero		1


	//   ....[17]....
        /*5850*/ 	.word	0x000230d0
        /*5854*/ 	.word	0x00000002
        /*5858*/ 	.word	0x00000058
        /*585c*/ 	.short	0x0101
        /*585e*/ 	.byte	0x3f
	.zero		1


	//   ....[18]....
        /*5860*/ 	.word	0x00023860
        /*5864*/ 	.word	0x00000005
        /*5868*/ 	.word	0x00000000
        /*586c*/ 	.short	0x010a
        /*586e*/ 	.byte	0x3f
	.zero		1


	//   ....[19]....
        /*5870*/ 	.word	0x000238f0
        /*5874*/ 	.word	0x00000005
        /*5878*/ 	.word	0x00000000
        /*587c*/ 	.short	0x010a
        /*587e*/ 	.byte	0x3f
	.zero		1


	//   ....[20]....
        /*5880*/ 	.word	0x00023980
        /*5884*/ 	.word	0x00000005
        /*5888*/ 	.word	0x00000000
        /*588c*/ 	.short	0x010a
        /*588e*/ 	.byte	0x3f
	.zero		1


	//   ....[21]....
        /*5890*/ 	.word	0x00023a10
        /*5894*/ 	.word	0x00000003
        /*5898*/ 	.word	0x00000000
        /*589c*/ 	.short	0x010a
        /*589e*/ 	.byte	0x3f
	.zero		1


	//   ....[22]....
        /*58a0*/ 	.word	0x00023a70
        /*58a4*/ 	.word	0x00000004
        /*58a8*/ 	.word	0x00000000
        /*58ac*/ 	.short	0x010a
        /*58ae*/ 	.byte	0x3f
	.zero		1


	//   ....[23]....
        /*58b0*/ 	.word	0x00023ac0
        /*58b4*/ 	.word	0x00000003
        /*58b8*/ 	.word	0x00000000
        /*58bc*/ 	.short	0x010a
        /*58be*/ 	.byte	0x3f
	.zero		1


	//   ....[24]....
        /*58c0*/ 	.word	0x00023b90
        /*58c4*/ 	.word	0x0000000f
        /*58c8*/ 	.word	0x00000020
        /*58cc*/ 	.short	0x010a
        /*58ce*/ 	.byte	0x3f
	.zero		1


	//   ....[25]....
        /*58d0*/ 	.word	0x00023c60
        /*58d4*/ 	.word	0x00000005
        /*58d8*/ 	.word	0x00000000
        /*58dc*/ 	.short	0x010a
        /*58de*/ 	.byte	0x3f
	.zero		1


	//   ....[26]....
        /*58e0*/ 	.word	0x00023cb0
        /*58e4*/ 	.word	0x00000005
        /*58e8*/ 	.word	0x00000000
        /*58ec*/ 	.short	0x010a
        /*58ee*/ 	.byte	0x3f
	.zero		1


	//   ....[27]....
        /*58f0*/ 	.word	0x00023d00
        /*58f4*/ 	.word	0x00000005
        /*58f8*/ 	.word	0x00000000
        /*58fc*/ 	.short	0x010a
        /*58fe*/ 	.byte	0x3f
	.zero		1


	//----- nvinfo : EIATTR_NUM_MBARRIERS
	.align		4
.L_37:
        /*5900*/ 	.byte	0x03, 0x38
        /*5902*/ 	.short	0x000a


	//----- nvinfo : EIATTR_EXIT_INSTR_OFFSETS
	.align		4
        /*5904*/ 	.byte	0x04, 0x1c
        /*5906*/ 	.short	(.L_39 - .L_38)


	//   ....[0]....
.L_38:
        /*5908*/ 	.word	0x00000aa0


	//   ....[1]....
        /*590c*/ 	.word	0x00001330


	//   ....[2]....
        /*5910*/ 	.word	0x00022270


	//   ....[3]....
        /*5914*/ 	.word	0x00022890


	//   ....[4]....
        /*5918*/ 	.word	0x00023a60


	//----- nvinfo : EIATTR_MAX_THREADS
	.align		4
.L_39:
        /*591c*/ 	.byte	0x04, 0x05
        /*591e*/ 	.short	(.L_41 - .L_40)
.L_40:
        /*5920*/ 	.word	0x00000180
        /*5924*/ 	.word	0x00000001
        /*5928*/ 	.word	0x00000001


	//----- nvinfo : EIATTR_CRS_STACK_SIZE
	.align		4
.L_41:
        /*592c*/ 	.byte	0x04, 0x1e
        /*592e*/ 	.short	(.L_43 - .L_42)
.L_42:
        /*5930*/ 	.word	0x00000000


	//----- nvinfo : EIATTR_CBANK_PARAM_SIZE
	.align		4
.L_43:
        /*5934*/ 	.byte	0x03, 0x19
        /*5936*/ 	.short	0x0470


	//----- nvinfo : EIATTR_PARAM_CBANK
	.align		4
        /*5938*/ 	.byte	0x04, 0x0a
        /*593a*/ 	.short	(.L_45 - .L_44)
	.align		4
.L_44:
        /*593c*/ 	.word	index@(.nv.constant0._ZN7cutlass13device_kernelINS_4gemm6kernel13GemmUniversalIN4cute5tupleIJiiiiEEENS1_10collective13CollectiveMmaINS1_34MainloopSm90TmaGmmaWarpSpecializedILi4ENS5_IJNS4_1CILi2EEENSA_ILi1EEESC_EEENS1_35KernelTmaWarpSpecializedCooperativeEEENS5_IJNSA_ILi256EEESG_NSA_ILi128EEEEEENS_6half_tENS5_IJlSC_lEEESJ_SK_NS4_8TiledMMAINS4_8MMA_AtomIJNS4_4SM904GMMA26MMA_64x256x16_F32F16F16_SSILNSO_5MajorE0ELSQ_0ELNSO_7ScaleInE1ELSR_1EEEEEENS4_6LayoutISD_NS5_IJSC_NSA_ILi0EEESV_EEEEENS5_IJNS4_10UnderscoreESY_SY_EEEEENS4_13SM90_TMA_LOADENS4_14ComposedLayoutINS4_7SwizzleILi3ELi4ELi3EEENS4_18smem_ptr_flag_bitsILi16EEENSU_INS5_IJNSA_ILi8EEENSA_ILi64EEEEEENS5_IJS18_SC_EEEEEEEvNS4_8identityENS4_23SM90_TMA_LOAD_MULTICASTES1C_vS1D_EENS_8epilogue10collective6detail29Sm90TmaWarpSpecializedAdapterINS1H_15DefaultEpilogueISJ_SK_SK_NS1G_6thread17LinearCombinationISJ_Li1EffLNS1L_9ScaleType4KindE0ELNS_15FloatRoundStyleE2ESJ_EENS1_15EpilogueDefaultEEEEEvvEEEEvNT_6ParamsE)
        /*5940*/ 	.short	0x0210
        /*5942*/ 	.short	0x0470


	//----- nvinfo : EIATTR_SW_WAR
	.align		4
.L_45:
        /*5944*/ 	.byte	0x04, 0x36
        /*5946*/ 	.short	(.L_47 - .L_46)
.L_46:
        /*5948*/ 	.word	0x00000008
.L_47:


//--------------------- .nv.callgraph             --------------------------
	.section	.nv.callgraph,"",@"SHT_CUDA_CALLGRAPH"
	.align	4
	.sectionentsize	8
	.align		4
        /*0000*/ 	.word	0x00000000
	.align		4
        /*0004*/ 	.word	0xffffffff
	.align		4
        /*0008*/ 	.word	index@(_ZN7cutlass13device_kernelINS_4gemm6kernel13GemmUniversalIN4cute5tupleIJiiiiEEENS1_10collective13CollectiveMmaINS1_34MainloopSm90TmaGmmaWarpSpecializedILi4ENS5_IJNS4_1CILi2EEENSA_ILi1EEESC_EEENS1_35KernelTmaWarpSpecializedCooperativeEEENS5_IJNSA_ILi256EEESG_NSA_ILi128EEEEEENS_6half_tENS5_IJlSC_lEEESJ_SK_NS4_8TiledMMAINS4_8MMA_AtomIJNS4_4SM904GMMA26MMA_64x256x16_F32F16F16_SSILNSO_5MajorE0ELSQ_0ELNSO_7ScaleInE1ELSR_1EEEEEENS4_6LayoutISD_NS5_IJSC_NSA_ILi0EEESV_EEEEENS5_IJNS4_10UnderscoreESY_SY_EEEEENS4_13SM90_TMA_LOADENS4_14ComposedLayoutINS4_7SwizzleILi3ELi4ELi3EEENS4_18smem_ptr_flag_bitsILi16EEENSU_INS5_IJNSA_ILi8EEENSA_ILi64EEEEEENS5_IJS18_SC_EEEEEEEvNS4_8identityENS4_23SM90_TMA_LOAD_MULTICASTES1C_vS1D_EENS_8epilogue10collective6detail29Sm90TmaWarpSpecializedAdapterINS1H_15DefaultEpilogueISJ_SK_SK_NS1G_6thread17LinearCombinationISJ_Li1EffLNS1L_9ScaleType4KindE0ELNS_15FloatRoundStyleE2ESJ_EENS1_15EpilogueDefaultEEEEEvvEEEEvNT_6ParamsE)
	.align		4
        /*000c*/ 	.word	index@(__assertfail)
	.align		4
        /*0010*/ 	.word	0x00000000
	.align		4
        /*0014*/ 	.word	0xfffffffe
	.align		4
        /*0018*/ 	.word	0x00000000
	.align		4
        /*001c*/ 	.word	0xfffffffd
	.align		4
        /*0020*/ 	.word	0x00000000
	.align		4
        /*0024*/ 	.word	0xfffffffc


//--------------------- .nv.constant4             --------------------------
	.section	.nv.constant4,"a",@progbits
	.align	8
	.align		8
.nv.constant4:
        /*0000*/ 	.dword	__assertfail
	.align		8
        /*0008*/ 	.dword	__unnamed_1
	.align		8
        /*0010*/ 	.dword	_ZN39_INTERNAL_ea52a2e3_4_k_cu_3d106307_37974cuda3std3__45__cpo5beginE
	.align		8
        /*0018*/ 	.dword	_ZN39_INTERNAL_ea52a2e3_4_k_cu_3d106307_37974cuda3std3__45__cpo3endE
	.align		8
        /*0020*/ 	.dword	_ZN39_INTERNAL_ea52a2e3_4_k_cu_3d106307_37974cuda3std3__45__cpo6cbeginE
	.align		8
        /*0028*/ 	.dword	_ZN39_INTERNAL_ea52a2e3_4_k_cu_3d106307_37974cuda3std3__45__cpo4cendE
	.align		8
        /*0030*/ 	.dword	_ZN39_INTERNAL_ea52a2e3_4_k_cu_3d106307_37974cuda3std3__441_GLOBAL__N__ea52a2e3_4_k_cu_3d106307_37976ignoreE
	.align		8
        /*0038*/ 	.dword	_ZN39_INTERNAL_ea52a2e3_4_k_cu_3d106307_37974cuda3std3__419piecewise_constructE
	.align		8
        /*0040*/ 	.dword	_ZN39_INTERNAL_ea52a2e3_4_k_cu_3d106307_37974cuda3std3__48in_placeE
	.align		8
        /*0048*/ 	.dword	_ZN39_INTERNAL_ea52a2e3_4_k_cu_3d106307_37974cuda3std6ranges3__45__cpo4swapE
	.align		8
        /*0050*/ 	.dword	_ZN39_INTERNAL_ea52a2e3_4_k_cu_3d106307_37974cuda3std6ranges3__45__cpo9iter_moveE
	.align		8
        /*0058*/ 	.dword	_ZN39_INTERNAL_ea52a2e3_4_k_cu_3d106307_37974cute7productE
	.align		8
        /*0060*/ 	.dword	_ZN39_INTERNAL_ea52a2e3_4_k_cu_3d106307_37974cute1_E
	.align		8
        /*0068*/ 	.dword	$str$22
	.align		8
        /*0070*/ 	.dword	$str$23


//--------------------- .text._ZN7cutlass13device_kernelINS_4gemm6kernel13GemmUniversalIN4cute5tupleIJiiiiEEENS1_10collective13CollectiveMmaINS1_34MainloopSm90TmaGmmaWarpSpecializedILi4ENS5_IJNS4_1CILi2EEENSA_ILi1EEESC_EEENS1_35KernelTmaWarpSpecializedCooperativeEEENS5_IJNSA_ILi256EEESG_NSA_ILi128EEEEEENS_6half_tENS5_IJlSC_lEEESJ_SK_NS4_8TiledMMAINS4_8MMA_AtomIJNS4_4SM904GMMA26MMA_64x256x16_F32F16F16_SSILNSO_5MajorE0ELSQ_0ELNSO_7ScaleInE1ELSR_1EEEEEENS4_6LayoutISD_NS5_IJSC_NSA_ILi0EEESV_EEEEENS5_IJNS4_10UnderscoreESY_SY_EEEEENS4_13SM90_TMA_LOADENS4_14ComposedLayoutINS4_7SwizzleILi3ELi4ELi3EEENS4_18smem_ptr_flag_bitsILi16EEENSU_INS5_IJNSA_ILi8EEENSA_ILi64EEEEEENS5_IJS18_SC_EEEEEEEvNS4_8identityENS4_23SM90_TMA_LOAD_MULTICASTES1C_vS1D_EENS_8epilogue10collective6detail29Sm90TmaWarpSpecializedAdapterINS1H_15DefaultEpilogueISJ_SK_SK_NS1G_6thread17LinearCombinationISJ_Li1EffLNS1L_9ScaleType4KindE0ELNS_15FloatRoundStyleE2ESJ_EENS1_15EpilogueDefaultEEEEEvvEEEEvNT_6ParamsE --------------------------
	.section	.text._ZN7cutlass13device_kernelINS_4gemm6kernel13GemmUniversalIN4cute5tupleIJiiiiEEENS1_10collective13CollectiveMmaINS1_34MainloopSm90TmaGmmaWarpSpecializedILi4ENS5_IJNS4_1CILi2EEENSA_ILi1EEESC_EEENS1_35KernelTmaWarpSpecializedCooperativeEEENS5_IJNSA_ILi256EEESG_NSA_ILi128EEEEEENS_6half_tENS5_IJlSC_lEEESJ_SK_NS4_8TiledMMAINS4_8MMA_AtomIJNS4_4SM904GMMA26MMA_64x256x16_F32F16F16_SSILNSO_5MajorE0ELSQ_0ELNSO_7ScaleInE1ELSR_1EEEEEENS4_6LayoutISD_NS5_IJSC_NSA_ILi0EEESV_EEEEENS5_IJNS4_10UnderscoreESY_SY_EEEEENS4_13SM90_TMA_LOADENS4_14ComposedLayoutINS4_7SwizzleILi3ELi4ELi3EEENS4_18smem_ptr_flag_bitsILi16EEENSU_INS5_IJNSA_ILi8EEENSA_ILi64EEEEEENS5_IJS18_SC_EEEEEEEvNS4_8identityENS4_23SM90_TMA_LOAD_MULTICASTES1C_vS1D_EENS_8epilogue10collective6detail29Sm90TmaWarpSpecializedAdapterINS1H_15DefaultEpilogueISJ_SK_SK_NS1G_6thread17LinearCombinationISJ_Li1EffLNS1L_9ScaleType4KindE0ELNS_15FloatRoundStyleE2ESJ_EENS1_15EpilogueDefaultEEEEEvvEEEEvNT_6ParamsE,"ax",@progbits
	.align	128
.text._ZN7cutlass13device_kernelINS_4gemm6kernel13GemmUniversalIN4cute5tupleIJiiiiEEENS1_10collective13CollectiveMmaINS1_34MainloopSm90TmaGmmaWarpSpecializedILi4ENS5_IJNS4_1CILi2EEENSA_ILi1EEESC_EEENS1_35KernelTmaWarpSpecializedCooperativeEEENS5_IJNSA_ILi256EEESG_NSA_ILi128EEEEEENS_6half_tENS5_IJlSC_lEEESJ_SK_NS4_8TiledMMAINS4_8MMA_AtomIJNS4_4SM904GMMA26MMA_64x256x16_F32F16F16_SSILNSO_5MajorE0ELSQ_0ELNSO_7ScaleInE1ELSR_1EEEEEENS4_6LayoutISD_NS5_IJSC_NSA_ILi0EEESV_EEEEENS5_IJNS4_10UnderscoreESY_SY_EEEEENS4_13SM90_TMA_LOADENS4_14ComposedLayoutINS4_7SwizzleILi3ELi4ELi3EEENS4_18smem_ptr_flag_bitsILi16EEENSU_INS5_IJNSA_ILi8EEENSA_ILi64EEEEEENS5_IJS18_SC_EEEEEEEvNS4_8identityENS4_23SM90_TMA_LOAD_MULTICASTES1C_vS1D_EENS_8epilogue10collective6detail29Sm90TmaWarpSpecializedAdapterINS1H_15DefaultEpilogueISJ_SK_SK_NS1G_6thread17LinearCombinationISJ_Li1EffLNS1L_9ScaleType4KindE0ELNS_15FloatRoundStyleE2ESJ_EENS1_15EpilogueDefaultEEEEEvvEEEEvNT_6ParamsE:
        .type           _ZN7cutlass13device_kernelINS_4gemm6kernel13GemmUniversalIN4cute5tupleIJiiiiEEENS1_10collective13CollectiveMmaINS1_34MainloopSm90TmaGmmaWarpSpecializedILi4ENS5_IJNS4_1CILi2EEENSA_ILi1EEESC_EEENS1_35KernelTmaWarpSpecializedCooperativeEEENS5_IJNSA_ILi256EEESG_NSA_ILi128EEEEEENS_6half_tENS5_IJlSC_lEEESJ_SK_NS4_8TiledMMAINS4_8MMA_AtomIJNS4_4SM904GMMA26MMA_64x256x16_F32F16F16_SSILNSO_5MajorE0ELSQ_0ELNSO_7ScaleInE1ELSR_1EEEEEENS4_6LayoutISD_NS5_IJSC_NSA_ILi0EEESV_EEEEENS5_IJNS4_10UnderscoreESY_SY_EEEEENS4_13SM90_TMA_LOADENS4_14ComposedLayoutINS4_7SwizzleILi3ELi4ELi3EEENS4_18smem_ptr_flag_bitsILi16EEENSU_INS5_IJNSA_ILi8EEENSA_ILi64EEEEEENS5_IJS18_SC_EEEEEEEvNS4_8identityENS4_23SM90_TMA_LOAD_MULTICASTES1C_vS1D_EENS_8epilogue10collective6detail29Sm90TmaWarpSpecializedAdapterINS1H_15DefaultEpilogueISJ_SK_SK_NS1G_6thread17LinearCombinationISJ_Li1EffLNS1L_9ScaleType4KindE0ELNS_15FloatRoundStyleE2ESJ_EENS1_15EpilogueDefaultEEEEEvvEEEEvNT_6ParamsE,@function
        .size           _ZN7cutlass13device_kernelINS_4gemm6kernel13GemmUniversalIN4cute5tupleIJiiiiEEENS1_10collective13CollectiveMmaINS1_34MainloopSm90TmaGmmaWarpSpecializedILi4ENS5_IJNS4_1CILi2EEENSA_ILi1EEESC_EEENS1_35KernelTmaWarpSpecializedCooperativeEEENS5_IJNSA_ILi256EEESG_NSA_ILi128EEEEEENS_6half_tENS5_IJlSC_lEEESJ_SK_NS4_8TiledMMAINS4_8MMA_AtomIJNS4_4SM904GMMA26MMA_64x256x16_F32F16F16_SSILNSO_5MajorE0ELSQ_0ELNSO_7ScaleInE1ELSR_1EEEEEENS4_6LayoutISD_NS5_IJSC_NSA_ILi0EEESV_EEEEENS5_IJNS4_10UnderscoreESY_SY_EEEEENS4_13SM90_TMA_LOADENS4_14ComposedLayoutINS4_7SwizzleILi3ELi4ELi3EEENS4_18smem_ptr_flag_bitsILi16EEENSU_INS5_IJNSA_ILi8EEENSA_ILi64EEEEEENS5_IJS18_SC_EEEEEEEvNS4_8identityENS4_23SM90_TMA_LOAD_MULTICASTES1C_vS1D_EENS_8epilogue10collective6detail29Sm90TmaWarpSpecializedAdapterINS1H_15DefaultEpilogueISJ_SK_SK_NS1G_6thread17LinearCombinationISJ_Li1EffLNS1L_9ScaleType4KindE0ELNS_15FloatRoundStyleE2ESJ_EENS1_15EpilogueDefaultEEEEEvvEEEEvNT_6ParamsE,(.L_x_579 - _ZN7cutlass13device_kernelINS_4gemm6kernel13GemmUniversalIN4cute5tupleIJiiiiEEENS1_10collective13CollectiveMmaINS1_34MainloopSm90TmaGmmaWarpSpecializedILi4ENS5_IJNS4_1CILi2EEENSA_ILi1EEESC_EEENS1_35KernelTmaWarpSpecializedCooperativeEEENS5_IJNSA_ILi256EEESG_NSA_ILi128EEEEEENS_6half_tENS5_IJlSC_lEEESJ_SK_NS4_8TiledMMAINS4_8MMA_AtomIJNS4_4SM904GMMA26MMA_64x256x16_F32F16F16_SSILNSO_5MajorE0ELSQ_0ELNSO_7ScaleInE1ELSR_1EEEEEENS4_6LayoutISD_NS5_IJSC_NSA_ILi0EEESV_EEEEENS5_IJNS4_10UnderscoreESY_SY_EEEEENS4_13SM90_TMA_LOADENS4_14ComposedLayoutINS4_7SwizzleILi3ELi4ELi3EEENS4_18smem_ptr_flag_bitsILi16EEENSU_INS5_IJNSA_ILi8EEENSA_ILi64EEEEEENS5_IJS18_SC_EEEEEEEvNS4_8identityENS4_23SM90_TMA_LOAD_MULTICASTES1C_vS1D_EENS_8epilogue10collective6detail29Sm90TmaWarpSpecializedAdapterINS1H_15DefaultEpilogueISJ_SK_SK_NS1G_6thread17LinearCombinationISJ_Li1EffLNS1L_9ScaleType4KindE0ELNS_15FloatRoundStyleE2ESJ_EENS1_15EpilogueDefaultEEEEEvvEEEEvNT_6ParamsE)
        .other          _ZN7cutlass13device_kernelINS_4gemm6kernel13GemmUniversalIN4cute5tupleIJiiiiEEENS1_10collective13CollectiveMmaINS1_34MainloopSm90TmaGmmaWarpSpecializedILi4ENS5_IJNS4_1CILi2EEENSA_ILi1EEESC_EEENS1_35KernelTmaWarpSpecializedCooperativeEEENS5_IJNSA_ILi256EEESG_NSA_ILi128EEEEEENS_6half_tENS5_IJlSC_lEEESJ_SK_NS4_8TiledMMAINS4_8MMA_AtomIJNS4_4SM904GMMA26MMA_64x256x16_F32F16F16_SSILNSO_5MajorE0ELSQ_0ELNSO_7ScaleInE1ELSR_1EEEEEENS4_6LayoutISD_NS5_IJSC_NSA_ILi0EEESV_EEEEENS5_IJNS4_10UnderscoreESY_SY_EEEEENS4_13SM90_TMA_LOADENS4_14ComposedLayoutINS4_7SwizzleILi3ELi4ELi3EEENS4_18smem_ptr_flag_bitsILi16EEENSU_INS5_IJNSA_ILi8EEENSA_ILi64EEEEEENS5_IJS18_SC_EEEEEEEvNS4_8identityENS4_23SM90_TMA_LOAD_MULTICASTES1C_vS1D_EENS_8epilogue10collective6detail29Sm90TmaWarpSpecializedAdapterINS1H_15DefaultEpilogueISJ_SK_SK_NS1G_6thread17LinearCombinationISJ_Li1EffLNS1L_9ScaleType4KindE0ELNS_15FloatRoundStyleE2ESJ_EENS1_15EpilogueDefaultEEEEEvvEEEEvNT_6ParamsE,@"STO_CUDA_ENTRY STV_DEFAULT"
_ZN7cutlass13device_kernelINS_4gemm6kernel13GemmUniversalIN4cute5tupleIJiiiiEEENS1_10collective13CollectiveMmaINS1_34MainloopSm90TmaGmmaWarpSpecializedILi4ENS5_IJNS4_1CILi2EEENSA_ILi1EEESC_EEENS1_35KernelTmaWarpSpecializedCooperativeEEENS5_IJNSA_ILi256EEESG_NSA_ILi128EEEEEENS_6half_tENS5_IJlSC_lEEESJ_SK_NS4_8TiledMMAINS4_8MMA_AtomIJNS4_4SM904GMMA26MMA_64x256x16_F32F16F16_SSILNSO_5MajorE0ELSQ_0ELNSO_7ScaleInE1ELSR_1EEEEEENS4_6LayoutISD_NS5_IJSC_NSA_ILi0EEESV_EEEEENS5_IJNS4_10UnderscoreESY_SY_EEEEENS4_13SM90_TMA_LOADENS4_14ComposedLayoutINS4_7SwizzleILi3ELi4ELi3EEENS4_18smem_ptr_flag_bitsILi16EEENSU_INS5_IJNSA_ILi8EEENSA_ILi64EEEEEENS5_IJS18_SC_EEEEEEEvNS4_8identityENS4_23SM90_TMA_LOAD_MULTICASTES1C_vS1D_EENS_8epilogue10collective6detail29Sm90TmaWarpSpecializedAdapterINS1H_15DefaultEpilogueISJ_SK_SK_NS1G_6thread17LinearCombinationISJ_Li1EffLNS1L_9ScaleType4KindE0ELNS_15FloatRoundStyleE2ESJ_EENS1_15EpilogueDefaultEEEEEvvEEEEvNT_6ParamsE:
[----:B------:R-:W0:Y:S02]  /*0000*/  LDC R1, c[0x0][0x28] ;  /* 0x00000a00ff017b82 */ /* 0x000e240000000800 */
[----:B0-----:R-:W-:Y:S01]  /*0010*/  VIADD R1, R1, 0xfffff308 ;  /* 0xfffff30801017836 */ /* 0x001fe20000000000 */
[----:B------:R-:W0:Y:S01]  /*0020*/  S2R R4, SR_TID.X ;  /* 0x0000000000047919 */ /* 0x000e220000002100 */
[----:B------:R-:W-:Y:S01]  /*0030*/  ELECT P0, URZ, PT ;  /* 0x00000000003f782f */ /* 0x000fe20003800000 */
[----:B------:R-:W-:Y:S01]  /*0040*/  BSSY B0, `(.L_x_0) ;  /* 0x0000015000007945 */ /* 0x000fe20003800000 */
[--C-:B0-----:R-:W-:Y:S02]  /*0050*/  SHF.R.U32.HI R0, RZ, 0x5, R4.reuse ;  /* 0x00000005ff007819 */ /* 0x101fe40000011604 */
[----:B------:R-:W-:-:S03]  /*0060*/  SHF.R.U32.HI R2, RZ, 0x7, R4 ;  /* 0x00000007ff027819 */ /* 0x000fc60000011604 */
[----:B------:R-:W0:Y:S04]  /*0070*/  SHFL.IDX PT, R3, R0, RZ, 0x1f ;  /* 0x00001fff00037589 */ /* 0x000e2800000e0000 */
[----:B------:R-:W1:Y:S01]  /*0080*/  SHFL.IDX PT, R2, R2, RZ, 0x1f ;  /* 0x00001fff02027589 */ /* 0x000e6200000e0000 */
[----:B0-----:R-:W-:Y:S02]  /*0090*/  R2UR UR9, R3 ;  /* 0x00000000030972ca */ /* 0x001fe400000e0000 */
[----:B-1----:R-:W-:-:S11]  /*00a0*/  R2UR UR5, R2 ;  /* 0x00000000020572ca */ /* 0x002fd600000e0000 */
[----:B------:R-:W-:Y:S02]  /*00b0*/  USHF.R.S32.HI UR4, URZ, 0x1f, UR9 ;  /* 0x0000001f3f047899 */ /* 0x000fe40008011409 */
[----:B------:R-:W-:Y:S02]  /*00c0*/  ISETP.NE.OR P0, PT, RZ, UR9, !P0 ;  /* 0x00000009ff007c0c */ /* 0x000fe4000c705670 */
[----:B------:R-:W-:-:S04]  /*00d0*/  ULEA.HI UR4, UR4, UR9, URZ, 0x2 ;  /* 0x0000000904047291 */ /* 0x000fc8000f8f103f */
[----:B------:R-:W-:-:S04]  /*00e0*/  ULOP3.LUT UR4, UR4, 0xfffffffc, URZ, 0xc0, !UPT ;  /* 0xfffffffc04047892 */ /* 0x000fc8000f8ec03f */
[----:B------:R-:W-:-:S03]  /*00f0*/  UIADD3 UR9, UR9, -UR4, URZ ;  /* 0x8000000409097290 */ /* 0x000fc6000fffe03f */
[----:B------:R-:W-:Y:S09]  /*0100*/  @P0 BRA `(.L_x_1) ;  /* 0x0000000000200947 */ /* 0x000ff20003800000 */
[----:B------:R-:W-:Y:S02]  /*0110*/  ULDC.64 UR6, c[0x0][0x198] ;  /* 0x0000660000067ab9 */ /* 0x000fe40000000a00 */
[----:B------:R-:W-:Y:S02]  /*0120*/  UIADD3 UR10, UP0, UR6, 0xf0, URZ ;  /* 0x000000f0060a7890 */ /* 0x000fe4000ff1e03f */
[----:B------:R-:W-:Y:S02]  /*0130*/  UIADD3 UR6, UP1, UR6, 0x1f0, URZ ;  /* 0x000001f006067890 */ /* 0x000fe4000ff3e03f */
[----:B------:R-:W-:Y:S02]  /*0140*/  UIADD3.X UR11, URZ, UR7, URZ, UP0, !UPT ;  /* 0x000000073f0b7290 */ /* 0x000fe400087fe43f */
[----:B------:R-:W-:-:S07]  /*0150*/  UIADD3.X UR7, URZ, UR7, URZ, UP1, !UPT ;  /* 0x000000073f077290 */ /* 0x000fce0008ffe43f */
[----:B------:R0:W-:Y:S02]  /*0160*/  UTMACCTL.PF [UR10] ;  /* 0x000000000a0079b9 */ /* 0x0001e40008040000 */
[----:B------:R0:W-:Y:S02]  /*0170*/  UTMACCTL.PF [UR6] ;  /* 0x00000000060079b9 */ /* 0x0001e40008040000 */
[----:B0-----:R-:W-:Y:S01]  /*0180*/  NOP ;  /* 0x0000000000007918 */ /* 0x001fe20000000000 */
.L_x_1:
[----:B------:R-:W-:Y:S05]  /*0190*/  BSYNC B0 ;  /* 0x0000000000007941 */ /* 0x000fea0003800000 */
.L_x_0:
[----:B------:R-:W0:Y:S01]  /*01a0*/  SHFL.IDX PT, R2, R0, RZ, 0x1f ;  /* 0x00001fff00027589 */ /* 0x000e2200000e0000 */
[----:B------:R-:W-:Y:S01]  /*01b0*/  UISETP.NE.AND UP0, UPT, UR9, 0x3, UPT ;  /* 0x000000030900788c */ /* 0x000fe2000bf05270 */
[----:B------:R-:W-:Y:S01]  /*01c0*/  ISETP.NE.AND P1, PT, RZ, UR5, PT ;  /* 0x00000005ff007c0c */ /* 0x000fe2000bf25270 */
[----:B------:R-:W-:Y:S02]  /*01d0*/  UIADD3 UR16, UR5, -0x1, URZ ;  /* 0xffffffff05107890 */ /* 0x000fe4000fffe03f */
[----:B------:R-:W-:Y:S02]  /*01e0*/  UISETP.EQ.OR UP0, UPT, UR9, URZ, !UP0 ;  /* 0x0000003f0900728c */ /* 0x000fe4000c702670 */
[----:B------:R-:W-:Y:S02]  /*01f0*/  UISETP.GE.U32.AND UP1, UPT, UR16, 0x2, UPT ;  /* 0x000000021000788c */ /* 0x000fe4000bf26070 */
[----:B------:R-:W-:-:S04]  /*0200*/  UISETP.EQ.AND UP0, UPT, UR5, URZ, UP0 ;  /* 0x0000003f0500728c */ /* 0x000fc80008702270 */
[----:B------:R-:W-:-:S04]  /*0210*/  USEL UR38, URZ, 0x1, !UP0 ;  /* 0x000000013f267887 */ /* 0x000fc8000c000000 */
[----:B------:R-:W-:Y:S01]  /*0220*/  USEL UR38, UR38, 0x2, UP1 ;  /* 0x0000000226267887 */ /* 0x000fe20008800000 */
[----:B0-----:R-:W-:-:S13]  /*0230*/  ISETP.NE.AND P0, PT, R2, RZ, PT ;  /* 0x000000ff0200720c */ /* 0x001fda0003f05270 */
[----:B------:R-:W-:Y:S05]  /*0240*/  @P0 BRA `(.L_x_2) ;  /* 0x0000000000580947 */ /* 0x000fea0003800000 */
[----:B------:R-:W0:Y:S01]  /*0250*/  S2UR UR8, SR_CgaCtaId ;  /* 0x00000000000879c3 */ /* 0x000e220000008800 */
[----:B------:R-:W-:Y:S01]  /*0260*/  UMOV UR4, 0x400 ;  /* 0x0000040000047882 */ /* 0x000fe20000000000 */
[----:B------:R-:W-:Y:S01]  /*0270*/  UMOV UR5, 0x1 ;  /* 0x0000000100057882 */ /* 0x000fe20000000000 */
[----:B------:R-:W-:Y:S01]  /*0280*/  UMOV UR6, 0x4 ;  /* 0x0000000400067882 */ /* 0x000fe20000000000 */
[----:B------:R-:W-:Y:S01]  /*0290*/  ELECT P0, URZ, PT ;  /* 0x00000000003f782f */ /* 0x000fe20003800000 */
[----:B------:R-:W-:-:S04]  /*02a0*/  UIADD3 UR6, -UR6, 0x100000, URZ ;  /* 0x0010000006067890 */ /* 0x000fc8000fffe13f */
[----:B------:R-:W-:Y:S02]  /*02b0*/  USHF.L.U32 UR7, UR6, 0xb, URZ ;  /* 0x0000000b06077899 */ /* 0x000fe4000800063f */
[----:B------:R-:W-:Y:S02]  /*02c0*/  USHF.L.U32 UR6, UR6, 0x1, URZ ;  /* 0x0000000106067899 */ /* 0x000fe4000800063f */
[----:B0-----:R-:W-:Y:S02]  /*02d0*/  ULEA UR8, UR8, UR4, 0x18 ;  /* 0x0000000408087291 */ /* 0x001fe4000f8ec03f */
[----:B------:R-:W-:-:S04]  /*02e0*/  UIADD3 UR4, -UR5, 0x100000, URZ ;  /* 0x0010000005047890 */ /* 0x000fc8000fffe13f */
[----:B------:R-:W-:Y:S02]  /*02f0*/  USHF.L.U32 UR5, UR4, 0xb, URZ ;  /* 0x0000000b04057899 */ /* 0x000fe4000800063f */
[----:B------:R-:W-:Y:S01]  /*0300*/  USHF.L.U32 UR4, UR4, 0x1, URZ ;  /* 0x0000000104047899 */ /* 0x000fe2000800063f */
[----:B------:R-:W0:Y:S11]  /*0310*/  FENCE.VIEW.ASYNC.S ;  /* 0x00000000000073c6 */ /* 0x000e360000000000 */
[----:B0-----:R0:W1:Y:S01]  /*0320*/  SYNCS.EXCH.64 URZ, [UR8], UR4 ;  /* 0x00000004083f75b2 */ /* 0x0010620008000100 */
[----:B------:R0:W2:Y:S01]  /*0330*/  SYNCS.EXCH.64 URZ, [UR8+0x20], UR6 ;  /* 0x00002006083f75b2 */ /* 0x0000a20008000100 */
[----:B------:R0:W3:Y:S01]  /*0340*/  SYNCS.EXCH.64 URZ, [UR8+0x8], UR4 ;  /* 0x00000804083f75b2 */ /* 0x0000e20008000100 */
[----:B------:R0:W4:Y:S01]  /*0350*/  SYNCS.EXCH.64 URZ, [UR8+0x28], UR6 ;  /* 0x00002806083f75b2 */ /* 0x0001220008000100 */
[----:B------:R0:W0:Y:S01]  /*0360*/  SYNCS.EXCH.64 URZ, [UR8+0x10], UR4 ;  /* 0x00001004083f75b2 */ /* 0x0000220008000100 */
[----:B------:R0:W0:Y:S01]  /*0370*/  SYNCS.EXCH.64 URZ, [UR8+0x30], UR6 ;  /* 0x00003006083f75b2 */ /* 0x0000220008000100 */
[----:B------:R0:W0:Y:S01]  /*0380*/  SYNCS.EXCH.64 URZ, [UR8+0x18], UR4 ;  /* 0x00001804083f75b2 */ /* 0x0000220008000100 */
[----:B------:R0:W0:Y:S01]  /*0390*/  SYNCS.EXCH.64 URZ, [UR8+0x38], UR6 ;  /* 0x00003806083f75b2 */ /* 0x0000220008000100 */
[----:B------:R-:W-:Y:S01]  /*03a0*/  NOP ;  /* 0x0000000000007918 */ /* 0x000fe20000000000 */
.L_x_2:
[----:B------:R-:W5:Y:S01]  /*03b0*/  S2UR UR13, SR_CTAID.X ;  /* 0x00000000000d79c3 */ /* 0x000f620000002500 */
[----:B------:R-:W-:Y:S01]  /*03c0*/  SHF.R.S32.HI R3, RZ, 0x1f, R4 ;  /* 0x0000001fff037819 */ /* 0x000fe20000011404 */
[----:B------:R5:W1:Y:S01]  /*03d0*/  SHFL.IDX PT, R6, R0, RZ, 0x1f ;  /* 0x00001fff00067589 */ /* 0x000a6200000e0000 */
[----:B0-----:R-:W-:Y:S01]  /*03e0*/  ULDC UR4, c[0x0][0x150] ;  /* 0x0000540000047ab9 */ /* 0x001fe20000000800 */
[----:B------:R-:W-:Y:S02]  /*03f0*/  ELECT P0, URZ, PT ;  /* 0x00000000003f782f */ /* 0x000fe40003800000 */
[----:B------:R-:W-:Y:S01]  /*0400*/  LEA.HI R3, R3, R4, RZ, 0x7 ;  /* 0x0000000403037211 */ /* 0x000fe200078f38ff */
[----:B------:R-:W-:Y:S01]  /*0410*/  ULDC UR5, c[0x0][0x154] ;  /* 0x0000550000057ab9 */ /* 0x000fe20000000800 */
[----:B------:R-:W-:Y:S01]  /*0420*/  SHF.R.S32.HI R7, RZ, 0x1f, R2 ;  /* 0x0000001fff077819 */ /* 0x000fe20000011402 */
[----:B------:R-:W0:Y:S01]  /*0430*/  S2UR UR10, SR_CTAID.Y ;  /* 0x00000000000a79c3 */ /* 0x000e220000002600 */
[----:B------:R-:W-:Y:S01]  /*0440*/  LOP3.LUT R3, R3, 0xffffff80, RZ, 0xc0, !PT ;  /* 0xffffff8003037812 */ /* 0x000fe200078ec0ff */
[----:B------:R-:W-:Y:S01]  /*0450*/  ULDC UR8, c[0x0][0x144] ;  /* 0x0000510000087ab9 */ /* 0x000fe20000000800 */
[----:B------:R-:W-:Y:S01]  /*0460*/  LEA.HI R7, R7, R2, RZ, 0x2 ;  /* 0x0000000207077211 */ /* 0x000fe200078f10ff */
[----:B------:R-:W-:Y:S01]  /*0470*/  NOP ;  /* 0x0000000000007918 */ /* 0x000fe20000000000 */
[----:B------:R-:W-:Y:S01]  /*0480*/  NOP ;  /* 0x0000000000007918 */ /* 0x000fe20000000000 */
[----:B------:R-:W-:Y:S01]  /*0490*/  IMAD.IADD R3, R4, 0x1, -R3 ;  /* 0x0000000104037824 */ /* 0x000fe200078e0a03 */
[----:B------:R-:W-:Y:S01]  /*04a0*/  LOP3.LUT R7, R7, 0x3ffffffc, RZ, 0xc0, !PT ;  /* 0x3ffffffc07077812 */ /* 0x000fe200078ec0ff */
[----:B------:R-:W-:Y:S01]  /*04b0*/  ULDC UR11, c[0x0][0x148] ;  /* 0x00005200000b7ab9 */ /* 0x000fe20000000800 */
[----:B------:R-:W-:-:S02]  /*04c0*/  IMAD.MOV.U32 R17, RZ, RZ, 0x1 ;  /* 0x00000001ff117424 */ /* 0x000fc400078e00ff */
[----:B------:R-:W-:Y:S01]  /*04d0*/  SHF.R.S32.HI R4, RZ, 0x1f, R3 ;  /* 0x0000001fff047819 */ /* 0x000fe20000011403 */
[----:B------:R-:W-:-:S03]  /*04e0*/  IMAD.IADD R2, R2, 0x1, -R7 ;  /* 0x0000000102027824 */ /* 0x000fc600078e0a07 */
[----:B------:R-:W-:Y:S02]  /*04f0*/  LEA.HI R4, R4, R3, RZ, 0x3 ;  /* 0x0000000304047211 */ /* 0x000fe400078f18ff */
[----:B-----5:R-:W-:Y:S02]  /*0500*/  I2FP.F32.U32 R5, UR13 ;  /* 0x0000000d00057c45 */ /* 0x020fe40008201000 */
[--C-:B------:R-:W-:Y:S02]  /*0510*/  SHF.R.S32.HI R0, RZ, 0x3, R4.reuse ;  /* 0x00000003ff007819 */ /* 0x100fe40000011404 */
[----:B-1----:R-:W-:Y:S01]  /*0520*/  ISETP.NE.OR P0, PT, R6, RZ, !P0 ;  /* 0x000000ff0600720c */ /* 0x002fe20004705670 */
[----:B------:R-:W-:Y:S01]  /*0530*/  FMUL R8, R5, UR4 ;  /* 0x0000000405087c20 */ /* 0x000fe20008400000 */
[----:B------:R-:W-:-:S04]  /*0540*/  SHF.R.S32.HI R5, RZ, 0x1f, R4 ;  /* 0x0000001fff057819 */ /* 0x000fc80000011404 */
[----:B------:R-:W-:Y:S01]  /*0550*/  LEA.HI R5, R5, R0, RZ, 0x2 ;  /* 0x0000000005057211 */ /* 0x000fe200078f10ff */
[----:B------:R-:W1:Y:S03]  /*0560*/  F2I.U32.TRUNC.NTZ R8, R8 ;  /* 0x0000000800087305 */ /* 0x000e66000020f000 */
[----:B------:R-:W-:-:S03]  /*0570*/  LOP3.LUT R5, R5, 0xfffffffc, RZ, 0xc0, !PT ;  /* 0xfffffffc05057812 */ /* 0x000fc600078ec0ff */
[----:B------:R-:W-:Y:S01]  /*0580*/  VOTEU.ALL UP0, P0 ;  /* 0x00000000003f7886 */ /* 0x000fe20000000000 */
[----:B------:R-:W-:Y:S01]  /*0590*/  IADD3 R5, R0, -R5, RZ ;  /* 0x8000000500057210 */ /* 0x000fe20007ffe0ff */
[----:B------:R-:W-:Y:S01]  /*05a0*/  VOTEU.ALL UP1, P0 ;  /* 0x00000000003f7886 */ /* 0x000fe20000020000 */
[----:B0-----:R-:W-:Y:S02]  /*05b0*/  I2FP.F32.U32 R0, UR10 ;  /* 0x0000000a00007c45 */ /* 0x001fe40008201000 */
[----:B------:R-:W0:Y:S01]  /*05c0*/  @!UP0 S2UR UR7, SR_CgaCtaId ;  /* 0x00000000000789c3 */ /* 0x000e220000008800 */
[----:B------:R-:W-:Y:S01]  /*05d0*/  IMAD R2, R2, 0x4, R5 ;  /* 0x0000000402027824 */ /* 0x000fe200078e0205 */
[----:B------:R-:W-:Y:S01]  /*05e0*/  @!UP0 UMOV UR6, 0x400 ;  /* 0x0000040000068882 */ /* 0x000fe20000000000 */
[----:B------:R-:W-:Y:S01]  /*05f0*/  FMUL R4, R0, UR5 ;  /* 0x0000000500047c20 */ /* 0x000fe20008400000 */
[----:B-1----:R-:W-:Y:S02]  /*0600*/  R2UR UR4, R8 ;  /* 0x00000000080472ca */ /* 0x002fe400000e0000 */
[----:B------:R-:W-:-:S03]  /*0610*/  LEA.HI R0, R2, R2, RZ, 0x1 ;  /* 0x0000000202007211 */ /* 0x000fc600078f08ff */
[----:B------:R-:W1:Y:S01]  /*0620*/  F2I.U32.TRUNC.NTZ R4, R4 ;  /* 0x0000000400047305 */ /* 0x000e62000020f000 */
[----:B------:R-:W-:-:S04]  /*0630*/  LOP3.LUT R5, R0, 0xfffffffe, RZ, 0xc0, !PT ;  /* 0xfffffffe00057812 */ /* 0x000fc800078ec0ff */
[----:B------:R-:W-:-:S03]  /*0640*/  IADD3 R5, R2, -R5, RZ ;  /* 0x8000000502057210 */ /* 0x000fc60007ffe0ff */
[----:B------:R-:W-:-:S04]  /*0650*/  UIADD3 UR4, -UR4, URZ, URZ ;  /* 0x0000003f04047290 */ /* 0x000fc8000fffe13f */
[----:B------:R-:W-:Y:S01]  /*0660*/  UIMAD UR8, UR8, UR4, UR13 ;  /* 0x00000004080872a4 */ /* 0x000fe2000f8e020d */
[----:B-1----:R-:W-:Y:S02]  /*0670*/  R2UR UR12, R4 ;  /* 0x00000000040c72ca */ /* 0x002fe400000e0000 */
[----:B------:R-:W-:Y:S01]  /*0680*/  UMOV UR4, 0x20 ;  /* 0x0000002000047882 */ /* 0x000fe20000000000 */
[----:B------:R-:W1:Y:S02]  /*0690*/  LDC R4, c[0x0][0x140] ;  /* 0x00005000ff047b82 */ /* 0x000e640000000800 */
[----:B------:R-:W-:Y:S01]  /*06a0*/  ISETP.NE.AND P3, PT, R5, UR8, PT ;  /* 0x0000000805007c0c */ /* 0x000fe2000bf65270 */
[----:B------:R-:W-:-:S04]  /*06b0*/  @!UP0 UIADD3 UR4, -UR4, 0x100000, URZ ;  /* 0x0010000004048890 */ /* 0x000fc8000fffe13f */
[----:B------:R-:W-:Y:S02]  /*06c0*/  @!UP0 USHF.L.U32 UR5, UR4, 0xb, URZ ;  /* 0x0000000b04058899 */ /* 0x000fe4000800063f */
[----:B------:R-:W-:Y:S01]  /*06d0*/  @!UP0 USHF.L.U32 UR4, UR4, 0x1, URZ ;  /* 0x0000000104048899 */ /* 0x000fe2000800063f */
[C---:B------:R-:W-:Y:S01]  /*06e0*/  IMAD.SHL.U32 R5, R2.reuse, 0x4, RZ ;  /* 0x0000000402057824 */ /* 0x040fe200078e00ff */
[----:B0-----:R-:W-:Y:S01]  /*06f0*/  @!UP0 ULEA UR6, UR7, UR6, 0x18 ;  /* 0x0000000607068291 */ /* 0x001fe2000f8ec03f */
[----:B------:R-:W-:Y:S01]  /*0700*/  VOTEU.ALL UP0, P0 ;  /* 0x00000000003f7886 */ /* 0x000fe20000000000 */
[----:B------:R-:W-:Y:S02]  /*0710*/  LOP3.LUT P0, RZ, R3, 0x7, RZ, 0xc0, !PT ;  /* 0x0000000703ff7812 */ /* 0x000fe4000780c0ff */
[----:B------:R-:W-:Y:S01]  /*0720*/  LOP3.LUT R152, R2, 0xc, R5, 0x78, !PT ;  /* 0x0000000c02987812 */ /* 0x000fe200078e7805 */
[----:B------:R-:W-:-:S03]  /*0730*/  UIADD3 UR12, -UR12, URZ, URZ ;  /* 0x0000003f0c0c7290 */ /* 0x000fc6000fffe13f */
[C---:B------:R-:W-:Y:S02]  /*0740*/  ISETP.LT.U32.AND P0, PT, R152.reuse, 0x2, !P0 ;  /* 0x000000029800780c */ /* 0x040fe40004701070 */
[----:B------:R-:W-:Y:S01]  /*0750*/  @P3 LEA.HI R0, R152, R152, RZ, 0x1 ;  /* 0x0000009898003211 */ /* 0x000fe200078f08ff */
[----:B------:R-:W0:Y:S02]  /*0760*/  FENCE.VIEW.ASYNC.S ;  /* 0x00000000000073c6 */ /* 0x000e240000000000 */
[----:B0-----:R-:W0:Y:S01]  /*0770*/  @!UP0 SYNCS.EXCH.64 URZ, [UR6+0x50], UR4 ;  /* 0x00005004063f85b2 */ /* 0x001e220008000100 */
[----:B------:R-:W-:Y:S02]  /*0780*/  @P3 SHF.R.S32.HI R0, RZ, 0x1, R0 ;  /* 0x00000001ff003819 */ /* 0x000fe40000011400 */
[----:B-1----:R-:W-:Y:S01]  /*0790*/  ISETP.EQ.U32.AND P2, PT, R4, 0x1, PT ;  /* 0x000000010400780c */ /* 0x002fe20003f42070 */
[----:B------:R1:W0:Y:S01]  /*07a0*/  @!UP1 SYNCS.EXCH.64 URZ, [UR6+0x58], UR4 ;  /* 0x00005804063f95b2 */ /* 0x0002220008000100 */
[----:B------:R-:W-:Y:S01]  /*07b0*/  NOP ;  /* 0x0000000000007918 */ /* 0x000fe20000000000 */
[----:B-1----:R-:W-:-:S06]  /*07c0*/  UIMAD UR4, UR11, UR12, UR10 ;  /* 0x0000000c0b0472a4 */ /* 0x002fcc000f8e020a */
[----:B------:R-:W-:Y:S02]  /*07d0*/  @P3 ISETP.NE.AND P4, PT, R0, UR4, PT ;  /* 0x0000000400003c0c */ /* 0x000fe4000bf85270 */
[----:B------:R-:W-:Y:S02]  /*07e0*/  SEL R0, RZ, 0x1, !P0 ;  /* 0x00000001ff007807 */ /* 0x000fe40004000000 */
[----:B------:R-:W-:-:S04]  /*07f0*/  @P3 SEL R17, RZ, 0x1, P4 ;  /* 0x00000001ff113807 */ /* 0x000fc80002000000 */
[----:B------:R-:W-:Y:S01]  /*0800*/  LOP3.LUT R17, R17, R0, RZ, 0xc0, !PT ;  /* 0x0000000011117212 */ /* 0x000fe200078ec0ff */
[----:B------:R-:W-:Y:S06]  /*0810*/  @!P2 BRA `(.L_x_3) ;  /* 0x000000000008a947 */ /* 0x000fec0003800000 */
[----:B0-234-:R-:W-:Y:S01]  /*0820*/  UCGABAR_ARV ;  /* 0x00000000000079c7 */ /* 0x01dfe20008000000 */
[----:B------:R-:W-:Y:S05]  /*0830*/  BRA `(.L_x_4) ;  /* 0x0000000000047947 */ /* 0x000fea0003800000 */
.L_x_3:
[----:B0-234-:R-:W-:Y:S01]  /*0840*/  NOP ;  /* 0x0000000000007918 */ /* 0x01dfe20000000000 */
.L_x_4:
[----:B------:R-:W-:Y:S01]  /*0850*/  ULDC UR4, c[0x0][0x65c] ;  /* 0x0001970000047ab9 */ /* 0x000fe20000000800 */
[----:B------:R-:W-:Y:S01]  /*0860*/  UMOV UR5, URZ ;  /* 0x0000003f00057c82 */ /* 0x000fe20008000000 */
[----:B------:R-:W-:-:S03]  /*0870*/  UISETP.NE.AND UP0, UPT, UR4, 0x1, UPT ;  /* 0x000000010400788c */ /* 0x000fc6000bf05270 */
[----:B------:R-:W-:Y:S01]  /*0880*/  UMOV UR4, UR13 ;  /* 0x0000000d00047c82 */ /* 0x000fe20008000000 */
[----:B------:R-:W-:Y:S02]  /*0890*/  UP2UR UR39, UPR, URZ, 0x1 ;  /* 0x000000013f277883 */ /* 0x000fe40008000000 */
[----:B------:R-:W-:Y:S02]  /*08a0*/  PLOP3.LUT P0, PT, PT, PT, UP0, 0x80, 0x0 ;  /* 0x000000000000781c */ /* 0x000fe40003f0f008 */
[----:B------:R-:W-:Y:S02]  /*08b0*/  PLOP3.LUT P3, PT, PT, PT, UP0, 0x80, 0x0 ;  /* 0x000000000000781c */ /* 0x000fe40003f6f008 */
[----:B------:R-:W-:Y:S01]  /*08c0*/  PLOP3.LUT P5, PT, PT, PT, UP0, 0x80, 0x0 ;  /* 0x000000000000781c */ /* 0x000fe20003faf008 */
[----:B------:R-:W-:Y:S01]  /*08d0*/  @UP0 ULDC UR14, c[0x0][0x10] ;  /* 0x00000400000e0ab9 */ /* 0x000fe20000000800 */
[----:B------:R-:W-:Y:S01]  /*08e0*/  @UP0 UMOV UR6, UR10 ;  /* 0x0000000a00060c82 */ /* 0x000fe20008000000 */
[----:B------:R-:W-:Y:S01]  /*08f0*/  @UP0 UMOV UR7, URZ ;  /* 0x0000003f00070c82 */ /* 0x000fe20008000000 */
[----:B------:R-:W-:Y:S01]  /*0900*/  PLOP3.LUT P4, PT, PT, PT, UP0, 0x80, 0x0 ;  /* 0x000000000000781c */ /* 0x000fe20003f8f008 */
[----:B------:R-:W-:-:S03]  /*0910*/  @UP0 UIMAD.WIDE.U32 UR14, UR13, UR14, UR6 ;  /* 0x0000000e0d0e02a5 */ /* 0x000fc6000f8e0006 */
[----:B------:R-:W-:Y:S01]  /*0920*/  @!UP0 ULDC UR7, c[0x0][0xc] ;  /* 0x0000030000078ab9 */ /* 0x000fe20000000800 */
[----:B------:R-:W-:Y:S01]  /*0930*/  @UP0 UMOV UR6, URZ ;  /* 0x0000003f00060c82 */ /* 0x000fe20008000000 */
[----:B------:R-:W-:Y:S01]  /*0940*/  @!UP0 UIMAD.WIDE.U32 UR4, UR10, UR7, UR4 ;  /* 0x000000070a0482a5 */ /* 0x000fe2000f8e0004 */
[----:B------:R-:W-:Y:S01]  /*0950*/  MOV R2, UR14 ;  /* 0x0000000e00027c02 */ /* 0x000fe20008000f00 */
[----:B------:R-:W-:Y:S02]  /*0960*/  @UP0 UIADD3 UR6, UR15, UR6, URZ ;  /* 0x000000060f060290 */ /* 0x000fe4000fffe03f */
[----:B------:R-:W-:Y:S02]  /*0970*/  IMAD.U32 R3, RZ, RZ, UR15 ;  /* 0x0000000fff037e24 */ /* 0x000fe4000f8e00ff */
[----:B------:R-:W-:Y:S01]  /*0980*/  IMAD.U32 R5, RZ, RZ, UR5 ;  /* 0x00000005ff057e24 */ /* 0x000fe2000f8e00ff */
[----:B------:R-:W-:Y:S01]  /*0990*/  MOV R4, UR4 ;  /* 0x0000000400047c02 */ /* 0x000fe20008000f00 */
[----:B------:R-:W-:Y:S01]  /*09a0*/  @P0 IMAD.MOV.U32 R7, RZ, RZ, R2 ;  /* 0x000000ffff070224 */ /* 0x000fe200078e0002 */
[----:B------:R-:W-:Y:S01]  /*09b0*/  @P3 MOV R6, UR6 ;  /* 0x0000000600063c02 */ /* 0x000fe20008000f00 */
[----:B------:R-:W-:Y:S01]  /*09c0*/  IMAD.U32 R2, RZ, RZ, UR4 ;  /* 0x00000004ff027e24 */ /* 0x000fe2000f8e00ff */
[----:B------:R-:W-:Y:S01]  /*09d0*/  @!P5 MOV R6, R5 ;  /* 0x000000050006d202 */ /* 0x000fe20000000f00 */
[----:B------:R-:W-:-:S02]  /*09e0*/  IMAD.U32 R3, RZ, RZ, UR5 ;  /* 0x00000005ff037e24 */ /* 0x000fc4000f8e00ff */
[----:B------:R-:W-:Y:S02]  /*09f0*/  @!P4 IMAD.MOV.U32 R7, RZ, RZ, R2 ;  /* 0x000000ffff07c224 */ /* 0x000fe400078e0002 */
[----:B------:R0:W-:Y:S04]  /*0a00*/  STL [R1+0x200], R6 ;  /* 0x0002000601007387 */ /* 0x0001e80000100800 */
[----:B------:R0:W-:Y:S01]  /*0a10*/  STL [R1+0x204], R7 ;  /* 0x0002040701007387 */ /* 0x0001e20000100800 */
[----:B------:R-:W-:Y:S05]  /*0a20*/  @!P2 BRA `(.L_x_5) ;  /* 0x00000000000ca947 */ /* 0x000fea0003800000 */
[----:B------:R-:W-:Y:S01]  /*0a30*/  UCGABAR_WAIT ;  /* 0x0000000000007dc7 */ /* 0x000fe20008000000 */
[----:B------:R-:W-:Y:S01]  /*0a40*/  CCTL.IVALL ;  /* 0x00000000ff00798f */ /* 0x000fe20002000000 */
[----:B------:R-:W-:Y:S05]  /*0a50*/  BRA `(.L_x_6) ;  /* 0x0000000000047947 */ /* 0x000fea0003800000 */
.L_x_5:
[----:B------:R-:W-:Y:S06]  /*0a60*/  BAR.SYNC.DEFER_BLOCKING 0x0 ;  /* 0x0000000000007b1d */ /* 0x000fec0000010000 */
.L_x_6:
[----:B------:R-:W-:Y:S05]  /*0a70*/  @!P1 BRA `(.L_x_7) ;  /* 0x0000021800009947 */ /* 0x000fea0003800000 */
[----:B------:R-:W-:-:S06]  /*0a80*/  UISETP.GT.U32.AND UP0, UPT, UR16, 0x1, UPT ;  /* 0x000000011000788c */ /* 0x000fcc000bf04070 */
[----:B------:R-:W-:-:S13]  /*0a90*/  PLOP3.LUT P0, PT, PT, PT, UP0, 0x80, 0x0 ;  /* 0x000000000000781c */ /* 0x000fda0003f0f008 */
[----:B------:R-:W-:Y:S05]  /*0aa0*/  @P0 EXIT ;  /* 0x000000000000094d */ /* 0x000fea0003800000 */
[----:B------:R-:W-:Y:S01]  /*0ab0*/  ULDC.64 UR4, c[0x0][0x650] ;  /* 0x0001940000047ab9 */ /* 0x000fe20000000a00 */
[----:B------:R-:W-:Y:S01]  /*0ac0*/  UMOV UR40, 0xffffffff ;  /* 0xffffffff00287882 */ /* 0x000fe20000000000 */
[----:B------:R-:W-:Y:S01]  /*0ad0*/  ISETP.GE.U32.AND P0, PT, R7, UR4, PT ;  /* 0x0000000407007c0c */ /* 0x000fe2000bf06070 */
[----:B------:R-:W-:Y:S01]  /*0ae0*/  UMOV UR41, 0xffffffff ;  /* 0xffffffff00297882 */ /* 0x000fe20000000000 */
[----:B------:R-:W-:Y:S01]  /*0af0*/  UMOV UR42, 0xffffffff ;  /* 0xffffffff002a7882 */ /* 0x000fe20000000000 */
[----:B------:R-:W-:Y:S02]  /*0b00*/  PRMT R0, RZ, 0x7610, R0 ;  /* 0x00007610ff007816 */ /* 0x000fe40000000000 */
[----:B------:R-:W-:-:S13]  /*0b10*/  ISETP.GE.U32.AND.EX P0, PT, R6, UR5, PT, P0 ;  /* 0x0000000506007c0c */ /* 0x000fda000bf06100 */
[----:B------:R-:W-:Y:S05]  /*0b20*/  @P0 BRA `(.L_x_8) ;  /* 0x0000000400480947 */ /* 0x000fea0003800000 */
[----:B------:R-:W-:Y:S01]  /*0b30*/  ULDC.64 UR16, c[0x0][0x628] ;  /* 0x00018a0000107ab9 */ /* 0x000fe20000000a00 */
[C---:B------:R-:W-:Y:S01]  /*0b40*/  R2UR UR19, R7.reuse ;  /* 0x00000000071372ca */ /* 0x040fe200000e0000 */
[----:B------:R-:W-:Y:S01]  /*0b50*/  ULDC UR18, c[0x0][0x630] ;  /* 0x00018c0000127ab9 */ /* 0x000fe20000000800 */
[----:B------:R-:W-:Y:S02]  /*0b60*/  ISETP.NE.U32.AND P0, PT, RZ, UR16, PT ;  /* 0x00000010ff007c0c */ /* 0x000fe4000bf05070 */
[----:B------:R-:W-:Y:S02]  /*0b70*/  R2UR UR4, R7 ;  /* 0x00000000070472ca */ /* 0x000fe400000e0000 */
[----:B------:R-:W-:Y:S02]  /*0b80*/  ISETP.NE.AND.EX P0, PT, RZ, UR17, PT, P0 ;  /* 0x00000011ff007c0c */ /* 0x000fe4000bf05300 */
[----:B------:R-:W-:-:S11]  /*0b90*/  R2UR UR5, R6 ;  /* 0x00000000060572ca */ /* 0x000fd600000e0000 */
[----:B------:R-:W-:Y:S05]  /*0ba0*/  @!P0 BRA `(.L_x_9) ;  /* 0x0000000000308947 */ /* 0x000fea0003800000 */
[----:B------:R-:W-:Y:S01]  /*0bb0*/  R2UR UR4, R7 ;  /* 0x00000000070472ca */ /* 0x000fe200000e0000 */
[----:B------:R-:W-:Y:S01]  /*0bc0*/  ULDC UR9, c[0x0][0x634] ;  /* 0x00018d0000097ab9 */ /* 0x000fe20000000800 */
[----:B------:R-:W-:-:S11]  /*0bd0*/  R2UR UR13, R6 ;  /* 0x00000000060d72ca */ /* 0x000fd600000e0000 */
[----:B------:R-:W-:-:S04]  /*0be0*/  UIADD3 UR9, UP0, UR4, UR9, URZ ;  /* 0x0000000904097290 */ /* 0x000fc8000ff1e03f */
[----:B------:R-:W-:-:S04]  /*0bf0*/  UIADD3.X UR13, URZ, UR13, URZ, UP0, !UPT ;  /* 0x0000000d3f0d7290 */ /* 0x000fc800087fe43f */
[----:B------:R-:W-:-:S04]  /*0c00*/  UIMAD.WIDE.U32 UR4, UR13, UR16, URZ ;  /* 0x000000100d0472a5 */ /* 0x000fc8000f8e003f */
[----:B------:R-:W-:Y:S02]  /*0c10*/  UIMAD.WIDE.U32 UR6, UP0, UR9, UR17, UR4 ;  /* 0x00000011090672a5 */ /* 0x000fe4000f800004 */
[----:B------:R-:W-:Y:S02]  /*0c20*/  UIMAD.WIDE.U32 UR4, UR9, UR16, URZ ;  /* 0x00000010090472a5 */ /* 0x000fe4000f8e003f */
[----:B------:R-:W-:Y:S02]  /*0c30*/  UIADD3.X UR15, URZ, URZ, URZ, UP0, !UPT ;  /* 0x0000003f3f0f7290 */ /* 0x000fe400087fe43f */
[----:B------:R-:W-:Y:S01]  /*0c40*/  UIADD3 URZ, UP0, UR5, UR6, URZ ;  /* 0x00000006053f7290 */ /* 0x000fe2000ff1e03f */
[----:B------:R-:W-:-:S03]  /*0c50*/  UMOV UR14, UR7 ;  /* 0x00000007000e7c82 */ /* 0x000fc60008000000 */
[----:B------:R-:W-:-:S12]  /*0c60*/  UIMAD.WIDE.U32.X UR4, UR13, UR17, UR14, UP0 ;  /* 0x000000110d0472a5 */ /* 0x000fd800080e040e */
.L_x_9:
[----:B------:R-:W-:Y:S01]  /*0c70*/  USHF.R.U64 UR42, UR4, UR18, UR5 ;  /* 0x00000012042a7299 */ /* 0x000fe20008001205 */
[----:B------:R-:W-:Y:S01]  /*0c80*/  R2UR UR7, R6 ;  /* 0x00000000060772ca */ /* 0x000fe200000e0000 */
[----:B------:R-:W-:Y:S02]  /*0c90*/  USHF.R.U32.HI UR4, URZ, UR18, UR5 ;  /* 0x000000123f047299 */ /* 0x000fe40008011605 */
[----:B------:R-:W-:Y:S01]  /*0ca0*/  UIADD3 UR5, UP0, URZ, -UR42, URZ ;  /* 0x8000002a3f057290 */ /* 0x000fe2000ff1e03f */
[----:B------:R-:W-:Y:S01]  /*0cb0*/  ULDC.64 UR14, c[0x0][0x620] ;  /* 0x00018800000e7ab9 */ /* 0x000fe20000000a00 */
[----:B------:R-:W-:Y:S02]  /*0cc0*/  UMOV UR6, UR19 ;  /* 0x0000001300067c82 */ /* 0x000fe40008000000 */
[----:B------:R-:W-:Y:S01]  /*0cd0*/  UIADD3.X UR4, URZ, ~UR4, URZ, UP0, !UPT ;  /* 0x800000043f047290 */ /* 0x000fe200087fe43f */
[----:B------:R-:W-:Y:S01]  /*0ce0*/  ULDC UR9, c[0x0][0x618] ;  /* 0x0001860000097ab9 */ /* 0x000fe20000000800 */
[----:B------:R-:W-:-:S02]  /*0cf0*/  UIMAD UR12, UR11, UR12, UR10 ;  /* 0x0000000c0b0c72a4 */ /* 0x000fc4000f8e020a */
[----:B------:R-:W-:Y:S02]  /*0d00*/  UIMAD UR4, UR4, UR14, URZ ;  /* 0x0000000e040472a4 */ /* 0x000fe4000f8e023f */
[----:B------:R-:W-:Y:S02]  /*0d10*/  UIMAD.WIDE.U32 UR6, UR5, UR14, UR6 ;  /* 0x0000000e050672a5 */ /* 0x000fe4000f8e0006 */
[----:B------:R-:W-:Y:S01]  /*0d20*/  UIMAD UR4, UR5, UR15, UR4 ;  /* 0x0000000f050472a4 */ /* 0x000fe2000f8e0204 */
[----:B------:R-:W-:Y:S01]  /*0d30*/  ULDC UR10, c[0x0][0x608] ;  /* 0x00018200000a7ab9 */ /* 0x000fe20000000800 */
[----:B------:R-:W-:Y:S02]  /*0d40*/  ULDC UR18, c[0x0][0x658] ;  /* 0x0001960000127ab9 */ /* 0x000fe40000000800 */
[----:B------:R-:W-:Y:S01]  /*0d50*/  UIADD3 UR7, UR7, UR4, URZ ;  /* 0x0000000407077290 */ /* 0x000fe2000fffe03f */
[----:B------:R-:W-:Y:S02]  /*0d60*/  UMOV UR11, 0xffffffff ;  /* 0xffffffff000b7882 */ /* 0x000fe40000000000 */
[----:B------:R-:W-:Y:S01]  /*0d70*/  ULDC.64 UR4, c[0x0][0x640] ;  /* 0x0001900000047ab9 */ /* 0x000fe20000000a00 */
[----:B------:R-:W-:Y:S01]  /*0d80*/  USHF.R.U64 UR16, UR6, UR9, UR7 ;  /* 0x0000000906107299 */ /* 0x000fe20008001207 */
[----:B------:R-:W-:Y:S01]  /*0d90*/  ISETP.NE.U32.AND P0, PT, RZ, UR4, PT ;  /* 0x00000004ff007c0c */ /* 0x000fe2000bf05070 */
[----:B------:R-:W-:-:S02]  /*0da0*/  USHF.R.U32.HI UR7, URZ, UR9, UR7 ;  /* 0x000000093f077299 */ /* 0x000fc40008011607 */
[----:B------:R-:W-:Y:S01]  /*0db0*/  USHF.L.U32 UR6, UR11, UR18, URZ ;  /* 0x000000120b067299 */ /* 0x000fe2000800063f */
[----:B------:R-:W-:Y:S01]  /*0dc0*/  ISETP.NE.AND.EX P0, PT, RZ, UR5, PT, P0 ;  /* 0x00000005ff007c0c */ /* 0x000fe2000bf05300 */
[----:B------:R-:W-:Y:S02]  /*0dd0*/  USHF.R.U64 UR22, UR16, UR10, UR7 ;  /* 0x0000000a10167299 */ /* 0x000fe40008001207 */
[----:B------:R-:W-:Y:S02]  /*0de0*/  USHF.R.U32.HI UR7, URZ, UR10, UR7 ;  /* 0x0000000a3f077299 */ /* 0x000fe40008011607 */
[----:B------:R-:W-:Y:S02]  /*0df0*/  UISETP.NE.AND UP1, UPT, UR39, URZ, UPT ;  /* 0x0000003f2700728c */ /* 0x000fe4000bf25270 */
[----:B------:R-:W-:Y:S01]  /*0e00*/  USHF.R.U64 UR23, UR22, UR18, UR7 ;  /* 0x0000001216177299 */ /* 0x000fe20008001207 */
[----:B------:R-:W-:Y:S01]  /*0e10*/  ULDC UR17, c[0x0][0x600] ;  /* 0x0001800000117ab9 */ /* 0x000fe20000000800 */
[----:B------:R-:W-:-:S02]  /*0e20*/  ULOP3.LUT UR13, URZ, UR6, URZ, 0x33, !UPT ;  /* 0x000000063f0d7292 */ /* 0x000fc4000f8e333f */
[----:B------:R-:W-:Y:S02]  /*0e30*/  UIADD3 UR15, UR17, -0x1, URZ ;  /* 0xffffffff110f7890 */ /* 0x000fe4000fffe03f */
[----:B------:R-:W-:Y:S02]  /*0e40*/  USEL UR12, UR8, UR12, !UP1 ;  /* 0x0000000c080c7287 */ /* 0x000fe4000c800000 */
[----:B------:R-:W-:Y:S01]  /*0e50*/  USHF.R.U32.HI UR7, URZ, UR18, UR7 ;  /* 0x000000123f077299 */ /* 0x000fe20008011607 */
[----:B------:R-:W-:Y:S01]  /*0e60*/  ULDC UR19, c[0x0][0x648] ;  /* 0x0001920000137ab9 */ /* 0x000fe20000000800 */
[----:B------:R-:W-:Y:S01]  /*0e70*/  ULDC UR20, c[0x0][0x638] ;  /* 0x00018e0000147ab9 */ /* 0x000fe20000000800 */
[----:B------:R-:W-:Y:S01]  /*0e80*/  UMOV UR21, 0x1 ;  /* 0x0000000100157882 */ /* 0x000fe20000000000 */
[----:B------:R-:W-:Y:S01]  /*0e90*/  UMOV UR6, UR23 ;  /* 0x0000001700067c82 */ /* 0x000fe20008000000 */
[----:B------:R-:W-:Y:S07]  /*0ea0*/  @!P0 BRA `(.L_x_10) ;  /* 0x0000000000308947 */ /* 0x000fee0003800000 */
[----:B------:R-:W-:Y:S02]  /*0eb0*/  ULDC UR10, c[0x0][0x64c] ;  /* 0x00019300000a7ab9 */ /* 0x000fe40000000800 */
        /* <DEDUP_REMOVED lines=8> */
[----:B------:R-:W-:-:S07]  /*0f40*/  UIMAD.WIDE.U32.X UR4, UR14, UR5, UR10, UP0 ;  /* 0x000000050e0472a5 */ /* 0x000fce00080e040a */
[----:B------:R-:W-:Y:S01]  /*0f50*/  UMOV UR6, UR4 ;  /* 0x0000000400067c82 */ /* 0x000fe20008000000 */
[----:B------:R-:W-:-:S05]  /*0f60*/  UMOV UR7, UR5 ;  /* 0x0000000500077c82 */ /* 0x000fca0008000000 */
.L_x_10:
[----:B------:R-:W-:Y:S01]  /*0f70*/  USHF.R.U64 UR5, UR6, UR19, UR7 ;  /* 0x0000001306057299 */ /* 0x000fe20008001207 */
[----:B------:R-:W-:Y:S01]  /*0f80*/  IMAD.MOV.U32 R0, RZ, RZ, 0x1 ;  /* 0x00000001ff007424 */ /* 0x000fe200078e00ff */
[----:B------:R-:W-:Y:S02]  /*0f90*/  USHF.L.U32 UR4, UR21, UR18, URZ ;  /* 0x0000001215047299 */ /* 0x000fe4000800063f */
[----:B------:R-:W-:Y:S02]  /*0fa0*/  ULOP3.LUT UR13, UR22, UR13, URZ, 0xc0, !UPT ;  /* 0x0000000d160d7292 */ /* 0x000fe4000f8ec03f */
[----:B------:R-:W-:Y:S02]  /*0fb0*/  UIADD3 UR6, -UR5, URZ, URZ ;  /* 0x0000003f05067290 */ /* 0x000fe4000fffe13f */
[----:B------:R-:W-:Y:S02]  /*0fc0*/  UIMAD UR13, UR4, UR5, UR13 ;  /* 0x00000005040d72a4 */ /* 0x000fe4000f8e020d */
[----:B------:R-:W-:-:S02]  /*0fd0*/  ULOP3.LUT UR15, UR16, UR15, URZ, 0xc0, !UPT ;  /* 0x0000000f100f7292 */ /* 0x000fc4000f8ec03f */
[----:B------:R-:W-:Y:S01]  /*0fe0*/  UIMAD UR4, UR6, UR20, UR23 ;  /* 0x00000014060472a4 */ /* 0x000fe2000f8e0217 */
[----:B------:R-:W-:Y:S01]  /*0ff0*/  ULDC UR5, c[0x0][0x610] ;  /* 0x0001840000057ab9 */ /* 0x000fe20000000800 */
[----:B------:R-:W-:Y:S02]  /*1000*/  UISETP.NE.AND UP0, UPT, UR39, URZ, UPT ;  /* 0x0000003f2700728c */ /* 0x000fe4000bf05270 */
[----:B------:R-:W-:Y:S02]  /*1010*/  UIMAD UR12, UR13, UR5, UR12 ;  /* 0x000000050d0c72a4 */ /* 0x000fe4000f8e020c */
[----:B------:R-:W-:-:S04]  /*1020*/  UIMAD UR4, UR4, UR17, UR15 ;  /* 0x00000011040472a4 */ /* 0x000fc8000f8e020f */
[----:B------:R-:W-:Y:S02]  /*1030*/  USEL UR41, UR4, UR12, !UP0 ;  /* 0x0000000c04297287 */ /* 0x000fe4000c000000 */
[----:B------:R-:W-:-:S12]  /*1040*/  USEL UR40, UR12, UR4, !UP0 ;  /* 0x000000040c287287 */ /* 0x000fd8000c000000 */
.L_x_8:
[----:B------:R-:W-:-:S08]  /*1050*/  NOP ;  /* 0x0000000000007918 */ /* 0x000fd00000000000 */
[----:B------:R-:W1:Y:S02]  /*1060*/  USETMAXREG.TRY_ALLOC.CTAPOOL UP0, 0xf0 ;  /* 0x000000f0000079c8 */ /* 0x000e640008000600 */
[----:B-1----:R-:W-:-:S13]  /*1070*/  PLOP3.LUT P0, PT, PT, PT, UP0, 0x80, 0x0 ;  /* 0x000000000000781c */ /* 0x002fda0003f0f008 */
[----:B------:R-:W-:Y:S05]  /*1080*/  @!P0 BRA `(.L_x_8) ;  /* 0xfffffffc00f08947 */ /* 0x000fea000383ffff */
[----:B------:R-:W-:Y:S01]  /*1090*/  ULDC.64 UR4, c[0x0][0x598] ;  /* 0x0001660000047ab9 */ /* 0x000fe20000000a00 */
[----:B------:R-:W-:Y:S01]  /*10a0*/  ULDC.64 UR44, c[0x0][0x208] ;  /* 0x00008200002c7ab9 */ /* 0x000fe20000000a00 */
[----:B------:R-:W-:-:S04]  /*10b0*/  ISETP.NE.U32.AND P0, PT, RZ, UR4, PT ;  /* 0x00000004ff007c0c */ /* 0x000fc8000bf05070 */
[----:B------:R-:W-:-:S13]  /*10c0*/  ISETP.NE.AND.EX P0, PT, RZ, UR5, PT, P0 ;  /* 0x00000005ff007c0c */ /* 0x000fda000bf05300 */
[----:B------:R-:W-:Y:S05]  /*10d0*/  @!P0 BRA `(.L_x_11) ;  /* 0x00000000001c8947 */ /* 0x000fea0003800000 */
[----:B------:R-:W1:Y:S02]  /*10e0*/  LDC.64 R2, c[0x0][0x598] ;  /* 0x00016600ff027b82 */ /* 0x000e640000000a00 */
[----:B-1----:R-:W2:Y:S02]  /*10f0*/  LDG.E.64 R2, desc[UR44][R2.64] ;  /* 0x0000002c02027981 */ /* 0x002ea4000c1e1b00 */
[----:B--2---:R-:W-:-:S04]  /*1100*/  ISETP.NE.U32.AND P0, PT, R2, RZ, PT ;  /* 0x000000ff0200720c */ /* 0x004fc80003f05070 */
[----:B------:R-:W-:-:S13]  /*1110*/  ISETP.NE.AND.EX P0, PT, R3, RZ, PT, P0 ;  /* 0x000000ff0300720c */ /* 0x000fda0003f05300 */
[----:B------:R-:W-:Y:S05]  /*1120*/  @!P0 BRA `(.L_x_11) ;  /* 0x0000000000088947 */ /* 0x000fea0003800000 */
[----:B------:R1:W5:Y:S01]  /*1130*/  LD.E R2, desc[UR44][R2.64] ;  /* 0x0000002c02027980 */ /* 0x000362000c101900 */
[----:B------:R-:W-:Y:S05]  /*1140*/  BRA `(.L_x_12) ;  /* 0x0000000000247947 */ /* 0x000fea0003800000 */
.L_x_11:
[----:B------:R-:W-:Y:S02]  /*1150*/  ULDC.64 UR4, c[0x0][0x588] ;  /* 0x0001620000047ab9 */ /* 0x000fe40000000a00 */
[----:B------:R-:W-:-:S04]  /*1160*/  ISETP.NE.U32.AND P0, PT, RZ, UR4, PT ;  /* 0x00000004ff007c0c */ /* 0x000fc8000bf05070 */
[----:B------:R-:W-:-:S13]  /*1170*/  ISETP.NE.AND.EX P0, PT, RZ, UR5, PT, P0 ;  /* 0x00000005ff007c0c */ /* 0x000fda000bf05300 */
[----:B------:R-:W-:Y:S05]  /*1180*/  @!P0 BRA `(.L_x_13) ;  /* 0x00000000000c8947 */ /* 0x000fea0003800000 */
[----:B------:R-:W1:Y:S02]  /*1190*/  LDC.64 R2, c[0x0][0x588] ;  /* 0x00016200ff027b82 */ /* 0x000e640000000a00 */
[----:B-1----:R2:W5:Y:S01]  /*11a0*/  LDG.E R2, desc[UR44][R2.64] ;  /* 0x0000002c02027981 */ /* 0x002562000c1e1900 */
[----:B------:R-:W-:Y:S05]  /*11b0*/  BRA `(.L_x_12) ;  /* 0x0000000000087947 */ /* 0x000fea0003800000 */
.L_x_13:
[----:B------:R-:W-:Y:S02]  /*11c0*/  ULDC UR4, c[0x0][0x580] ;  /* 0x0001600000047ab9 */ /* 0x000fe40000000800 */
[----:B------:R-:W-:-:S07]  /*11d0*/  IMAD.U32 R2, RZ, RZ, UR4 ;  /* 0x00000004ff027e24 */ /* 0x000fce000f8e00ff */
.L_x_12:
[----:B------:R-:W-:Y:S02]  /*11e0*/  ULDC.64 UR4, c[0x0][0x5a0] ;  /* 0x0001680000047ab9 */ /* 0x000fe40000000a00 */
[----:B------:R-:W-:-:S04]  /*11f0*/  ISETP.NE.U32.AND P0, PT, RZ, UR4, PT ;  /* 0x00000004ff007c0c */ /* 0x000fc8000bf05070 */
[----:B------:R-:W-:-:S13]  /*1200*/  ISETP.NE.AND.EX P0, PT, RZ, UR5, PT, P0 ;  /* 0x00000005ff007c0c */ /* 0x000fda000bf05300 */
[----:B------:R-:W-:Y:S05]  /*1210*/  @!P0 BRA `(.L_x_14) ;  /* 0x00000000001c8947 */ /* 0x000fea0003800000 */
[----:B------:R-:W3:Y:S02]  /*1220*/  LDC.64 R4, c[0x0][0x5a0] ;  /* 0x00016800ff047b82 */ /* 0x000ee40000000a00 */
[----:B---3--:R-:W3:Y:S02]  /*1230*/  LDG.E.64 R4, desc[UR44][R4.64] ;  /* 0x0000002c04047981 */ /* 0x008ee4000c1e1b00 */
[----:B---3--:R-:W-:-:S04]  /*1240*/  ISETP.NE.U32.AND P0, PT, R4, RZ, PT ;  /* 0x000000ff0400720c */ /* 0x008fc80003f05070 */
[----:B------:R-:W-:-:S13]  /*1250*/  ISETP.NE.AND.EX P0, PT, R5, RZ, PT, P0 ;  /* 0x000000ff0500720c */ /* 0x000fda0003f05300 */
[----:B------:R-:W-:Y:S05]  /*1260*/  @!P0 BRA `(.L_x_14) ;  /* 0x0000000000088947 */ /* 0x000fea0003800000 */
[----:B------:R3:W5:Y:S01]  /*1270*/  LD.E R16, desc[UR44][R4.64] ;  /* 0x0000002c04107980 */ /* 0x000762000c101900 */
[----:B------:R-:W-:Y:S05]  /*1280*/  BRA `(.L_x_15) ;  /* 0x0000000000247947 */ /* 0x000fea0003800000 */
.L_x_14:
[----:B------:R-:W-:Y:S02]  /*1290*/  ULDC.64 UR4, c[0x0][0x590] ;  /* 0x0001640000047ab9 */ /* 0x000fe40000000a00 */
[----:B------:R-:W-:-:S04]  /*12a0*/  ISETP.NE.U32.AND P0, PT, RZ, UR4, PT ;  /* 0x00000004ff007c0c */ /* 0x000fc8000bf05070 */
[----:B------:R-:W-:-:S13]  /*12b0*/  ISETP.NE.AND.EX P0, PT, RZ, UR5, PT, P0 ;  /* 0x00000005ff007c0c */ /* 0x000fda000bf05300 */
[----:B------:R-:W-:Y:S05]  /*12c0*/  @!P0 BRA `(.L_x_16) ;  /* 0x00000000000c8947 */ /* 0x000fea0003800000 */
[----:B------:R-:W3:Y:S02]  /*12d0*/  LDC.64 R4, c[0x0][0x590] ;  /* 0x00016400ff047b82 */ /* 0x000ee40000000a00 */
[----:B---3--:R4:W5:Y:S01]  /*12e0*/  LDG.E R16, desc[UR44][R4.64] ;  /* 0x0000002c04107981 */ /* 0x008962000c1e1900 */
[----:B------:R-:W-:Y:S05]  /*12f0*/  BRA `(.L_x_15) ;  /* 0x0000000000087947 */ /* 0x000fea0003800000 */
.L_x_16:
[----:B------:R-:W-:Y:S02]  /*1300*/  ULDC UR4, c[0x0][0x584] ;  /* 0x0001610000047ab9 */ /* 0x000fe40000000800 */
[----:B------:R-:W-:-:S07]  /*1310*/  MOV R16, UR4 ;  /* 0x0000000400107c02 */ /* 0x000fce0008000f00 */
.L_x_15:
[----:B------:R-:W-:-:S13]  /*1320*/  LOP3.LUT P0, RZ, R0, 0xff, RZ, 0xc0, !PT ;  /* 0x000000ff00ff7812 */ /* 0x000fda000780c0ff */
[----:B------:R-:W-:Y:S05]  /*1330*/  @!P0 EXIT ;  /* 0x000000000000894d */ /* 0x000fea0003800000 */
[----:B------:R-:W-:Y:S01]  /*1340*/  ULDC UR4, c[0x0][0x28c] ;  /* 0x0000a30000047ab9 */ /* 0x000fe20000000800 */
[----:B------:R-:W-:Y:S01]  /*1350*/  UMOV UR36, URZ ;  /* 0x0000003f00247c82 */ /* 0x000fe20008000000 */
[----:B------:R-:W-:Y:S01]  /*1360*/  UIADD3 UR4, UR4, 0x7f, URZ ;  /* 0x0000007f04047890 */ /* 0x000fe2000fffe03f */
[----:B------:R-:W-:-:S03]  /*1370*/  UMOV UR37, URZ ;  /* 0x0000003f00257c82 */ /* 0x000fc60008000000 */
[----:B------:R-:W-:-:S04]  /*1380*/  USHF.R.S32.HI UR5, URZ, 0x1f, UR4 ;  /* 0x0000001f3f057899 */ /* 0x000fc80008011404 */
[----:B------:R-:W-:-:S04]  /*1390*/  ULEA.HI UR5, UR5, UR4, URZ, 0x7 ;  /* 0x0000000405057291 */ /* 0x000fc8000f8f383f */
[----:B------:R-:W-:-:S12]  /*13a0*/  USHF.R.S32.HI UR43, URZ, 0x7, UR5 ;  /* 0x000000073f2b7899 */ /* 0x000fd80008011405 */
.L_x_544:
[----:B------:R-:W0:Y:S01]  /*13b0*/  S2R R0, SR_TID.X ;  /* 0x0000000000007919 */ /* 0x000e220000002100 */
[----:B-1----:R-:W1:Y:S01]  /*13c0*/  S2UR UR7, SR_CgaCtaId ;  /* 0x00000000000779c3 */ /* 0x002e620000008800 */
[----:B------:R-:W-:Y:S02]  /*13d0*/  UMOV UR6, 0x400 ;  /* 0x0000040000067882 */ /* 0x000fe40000000000 */
[----:B-1----:R-:W-:Y:S01]  /*13e0*/  ULEA UR6, UR7, UR6, 0x18 ;  /* 0x0000000607067291 */ /* 0x002fe2000f8ec03f */
[----:B0-----:R-:W-:-:S04]  /*13f0*/  LOP3.LUT R0, R0, 0x80, RZ, 0xc0, !PT ;  /* 0x0000008000007812 */ /* 0x001fc800078ec0ff */
[----:B------:R-:W-:-:S06]  /*1400*/  SHF.R.U32.HI R0, RZ, 0x7, R0 ;  /* 0x00000007ff007819 */ /* 0x000fcc0000011600 */
[----:B------:R-:W0:Y:S02]  /*1410*/  SHFL.IDX PT, R0, R0, RZ, 0x1f ;  /* 0x00001fff00007589 */ /* 0x000e2400000e0000 */
[----:B0-----:R-:W-:-:S13]  /*1420*/  R2UR UR4, R0 ;  /* 0x00000000000472ca */ /* 0x001fda00000e0000 */
[----:B------:R-:W-:-:S04]  /*1430*/  ULEA.HI UR5, UR4, UR4, URZ, 0x1 ;  /* 0x0000000404057291 */ /* 0x000fc8000f8f083f */
[----:B------:R-:W-:-:S04]  /*1440*/  ULOP3.LUT UR5, UR5, 0x7fffe, URZ, 0xc0, !UPT ;  /* 0x0007fffe05057892 */ /* 0x000fc8000f8ec03f */
[----:B------:R-:W-:-:S03]  /*1450*/  UIADD3 UR5, UR4, -UR5, URZ ;  /* 0x8000000504057290 */ /* 0x000fc6000fffe03f */
[----:B------:R-:W-:Y:S01]  /*1460*/  ULDC UR4, c[0x0][0x28c] ;  /* 0x0000a30000047ab9 */ /* 0x000fe20000000800 */
[----:B------:R-:W-:Y:S01]  /*1470*/  ULEA UR5, UR5, UR6, 0xd ;  /* 0x0000000605057291 */ /* 0x000fe2000f8e683f */
[----:B------:R-:W-:-:S03]  /*1480*/  ISETP.LT.AND P0, PT, RZ, UR4, PT ;  /* 0x00000004ff007c0c */ /* 0x000fc6000bf01270 */
[----:B------:R-:W-:-:S04]  /*1490*/  UIADD3 UR5, UR5, 0x100, URZ ;  /* 0x0000010005057890 */ /* 0x000fc8000fffe03f */
[----:B------:R-:W-:-:S04]  /*14a0*/  USHF.R.U32.HI UR5, URZ, 0x4, UR5 ;  /* 0x000000043f057899 */ /* 0x000fc80008011605 */
[----:B------:R-:W-:Y:S02]  /*14b0*/  ULOP3.LUT UR46, UR5, 0x3fff, URZ, 0xc0, !UPT ;  /* 0x00003fff052e7892 */ /* 0x000fe4000f8ec03f */
[----:B---3--:R-:W-:Y:S10]  /*14c0*/  @P0 BRA `(.L_x_17) ;  /* 0x0000000000400947 */ /* 0x008ff40003800000 */
[----:B------:R-:W-:Y:S01]  /*14d0*/  MOV R0, 0x0 ;  /* 0x0000000000007802 */ /* 0x000fe20000000f00 */
[----:B------:R-:W-:Y:S01]  /*14e0*/  ULDC.64 UR4, c[0x4][0x68] ;  /* 0x01001a0000047ab9 */ /* 0x000fe20000000a00 */
[----:B------:R-:W-:Y:S01]  /*14f0*/  ULDC.64 UR6, c[0x4][0x8] ;  /* 0x0100020000067ab9 */ /* 0x000fe20000000a00 */
[----:B---34-:R-:W-:Y:S01]  /*1500*/  IMAD.U32 R4, RZ, RZ, UR4 ;  /* 0x00000004ff047e24 */ /* 0x018fe2000f8e00ff */
[----:B------:R0:W1:Y:S01]  /*1510*/  LDC.64 R14, c[0x4][R0] ;  /* 0x01000000000e7b82 */ /* 0x0000620000000a00 */
[----:B------:R-:W-:Y:S01]  /*1520*/  IMAD.U32 R5, RZ, RZ, UR5 ;  /* 0x00000005ff057e24 */ /* 0x000fe2000f8e00ff */
[----:B------:R-:W-:Y:S01]  /*1530*/  ULDC.64 UR4, c[0x4][0x70] ;  /* 0x01001c0000047ab9 */ /* 0x000fe20000000a00 */
[----:B------:R-:W-:Y:S01]  /*1540*/  IMAD.U32 R10, RZ, RZ, UR6 ;  /* 0x00000006ff0a7e24 */ /* 0x000fe2000f8e00ff */
[----:B------:R-:W-:Y:S01]  /*1550*/  MOV R6, UR4 ;  /* 0x0000000400067c02 */ /* 0x000fe20008000f00 */
[----:B------:R-:W-:Y:S01]  /*1560*/  IMAD.U32 R7, RZ, RZ, UR5 ;  /* 0x00000005ff077e24 */ /* 0x000fe2000f8e00ff */
[----:B------:R-:W-:Y:S01]  /*1570*/  MOV R11, UR7 ;  /* 0x00000007000b7c02 */ /* 0x000fe20008000f00 */
[----:B------:R-:W-:Y:S01]  /*1580*/  IMAD.MOV.U32 R8, RZ, RZ, 0x1e1 ;  /* 0x000001e1ff087424 */ /* 0x000fe200078e00ff */
[----:B------:R-:W-:Y:S01]  /*1590*/  MOV R13, RZ ;  /* 0x000000ff000d7202 */ /* 0x000fe20000000f00 */
[----:B0-----:R-:W-:-:S07]  /*15a0*/  IMAD.MOV.U32 R12, RZ, RZ, 0x1 ;  /* 0x00000001ff0c7424 */ /* 0x001fce00078e00ff */
[----:B------:R-:W-:-:S07]  /*15b0*/  LEPC R20, `(.L_x_17) ;  /* 0x000000001014794e */ /* 0x000fce0000000000 */
[----:B-12--5:R-:W-:Y:S05]  /*15c0*/  CALL.ABS.NOINC R14 ;  /* 0x000000000e007343 */ /* 0x026fea0003c00000 */
.L_x_17:
[----:B------:R-:W-:-:S06]  /*15d0*/  ULOP3.LUT UR4, UR38, 0x1, URZ, 0xfc, !UPT ;  /* 0x0000000126047892 */ /* 0x000fcc000f8efc3f */
[----:B------:R-:W-:-:S05]  /*15e0*/  IMAD.U32 R0, RZ, RZ, UR4 ;  /* 0x00000004ff007e24 */ /* 0x000fca000f8e00ff */
[----:B------:R-:W-:-:S13]  /*15f0*/  ISETP.NE.AND P0, PT, R0, 0x3, PT ;  /* 0x000000030000780c */ /* 0x000fda0003f05270 */
[----:B------:R-:W-:Y:S05]  /*1600*/  @!P0 BRA `(.L_x_18) ;  /* 0x0000000000048947 */ /* 0x000fea0003800000 */
[----:B------:R-:W-:Y:S01]  /*1610*/  BPT.TRAP 0x1 ;  /* 0x000000040000795c */ /* 0x000fe20000300000 */
.L_x_18:
[----:B------:R-:W0:Y:S01]  /*1620*/  S2UR UR5, SR_CgaCtaId ;  /* 0x00000000000579c3 */ /* 0x000e220000008800 */
[----:B------:R-:W-:Y:S01]  /*1630*/  UMOV UR4, 0x400 ;  /* 0x0000040000047882 */ /* 0x000fe20000000000 */
[----:B---34-:R-:W-:Y:S01]  /*1640*/  IMAD.U32 R5, RZ, RZ, UR37 ;  /* 0x00000025ff057e24 */ /* 0x018fe2000f8e00ff */
[----:B--2---:R-:W-:-:S04]  /*1650*/  MOV R3, UR36 ;  /* 0x0000002400037c02 */ /* 0x004fc80008000f00 */
[----:B------:R-:W-:Y:S01]  /*1660*/  SHF.L.U32 R3, R3, 0x1f, RZ ;  /* 0x0000001f03037819 */ /* 0x000fe200000006ff */
[----:B0-----:R-:W-:-:S06]  /*1670*/  ULEA UR4, UR5, UR4, 0x18 ;  /* 0x0000000405047291 */ /* 0x001fcc000f8ec03f */
[----:B------:R-:W-:-:S04]  /*1680*/  IMAD.U32 R0, RZ, RZ, UR4 ;  /* 0x00000004ff007e24 */ /* 0x000fc8000f8e00ff */
[----:B------:R-:W-:-:S04]  /*1690*/  IMAD R4, R5, 0x8, R0 ;  /* 0x0000000805047824 */ /* 0x000fc800078e0200 */
[----:B------:R0:W1:Y:S01]  /*16a0*/  SYNCS.PHASECHK.TRANS64.TRYWAIT P1, [R4+URZ], R3 ;  /* 0x00000003040075a7 */ /* 0x000062000802017f */
[----:B------:R-:W-:Y:S05]  /*16b0*/  @!P0 BRA `(.L_x_19) ;  /* 0x0000000000048947 */ /* 0x000fea0003800000 */
[----:B------:R-:W-:Y:S01]  /*16c0*/  BPT.TRAP 0x1 ;  /* 0x000000040000795c */ /* 0x000fe20000300000 */
.L_x_19:
[----:B-1----:R-:W-:Y:S05]  /*16d0*/  @P1 BRA `(.L_x_20) ;  /* 0x0000000000081947 */ /* 0x002fea0003800000 */
[----:B------:R-:W1:Y:S02]  /*16e0*/  SYNCS.PHASECHK.TRANS64.TRYWAIT P1, [R4+URZ], R3 ;  /* 0x00000003040075a7 */ /* 0x000e64000802017f */
[----:B-1----:R-:W-:Y:S05]  /*16f0*/  @!P1 BRA `(.L_x_21) ;  /* 0x0000022000dc9947 */ /* 0x002fea0003800000 */
.L_x_20:
[----:B------:R-:W-:-:S04]  /*1700*/  UISETP.LT.AND UP0, UPT, UR43, 0x1, UPT ;  /* 0x000000012b00788c */ /* 0x000fc8000bf01270 */
[----:B------:R-:W-:-:S06]  /*1710*/  USEL UR4, UR43, 0x1, UP0 ;  /* 0x000000012b047887 */ /* 0x000fcc0008000000 */
[----:B01----:R-:W-:Y:S01]  /*1720*/  MOV R3, UR4 ;  /* 0x0000000400037c02 */ /* 0x003fe20008000f00 */
[----:B------:R-:W-:Y:S05]  /*1730*/  WARPSYNC.ALL ;  /* 0x0000000000007948 */ /* 0x000fea0003800000 */
[----:B------:R-:W-:-:S04]  /*1740*/  IADD3 R3, -R3, UR43, RZ ;  /* 0x0000002b03037c10 */ /* 0x000fc8000fffe1ff */
[----:B------:R-:W-:Y:S02]  /*1750*/  ISETP.GE.AND P1, PT, R3, 0x1, PT ;  /* 0x000000010300780c */ /* 0x000fe40003f26270 */
[----:B------:R-:W-:Y:S01]  /*1760*/  R2UR UR4, R0 ;  /* 0x00000000000472ca */ /* 0x000fe200000e0000 */
[----:B------:R-:W-:Y:S01]  /*1770*/  WARPGROUP.ARRIVE ;  /* 0x00000000000079c5 */ /* 0x000fe20000000000 */
[----:B------:R-:W-:Y:S01]  /*1780*/  UMOV UR9, 0x40000040 ;  /* 0x4000004000097882 */ /* 0x000fe20000000000 */
[----:B------:R-:W-:Y:S01]  /*1790*/  UMOV UR11, 0x40000040 ;  /* 0x40000040000b7882 */ /* 0x000fe20000000000 */
[----:B------:R0:W-:Y:S01]  /*17a0*/  STL [R1+0x2c8], R17 ;  /* 0x0002c81101007387 */ /* 0x0001e20000100800 */
[----:B------:R-:W-:Y:S01]  /*17b0*/  UMOV UR15, UR11 ;  /* 0x0000000b000f7c82 */ /* 0x000fe20008000000 */
[----:B------:R-:W-:Y:S02]  /*17c0*/  UMOV UR13, 0x40000040 ;  /* 0x40000040000d7882 */ /* 0x000fe40000000000 */
[----:B-----5:R-:W-:Y:S04]  /*17d0*/  STL [R1+0x2c4], R16 ;  /* 0x0002c41001007387 */ /* 0x020fe80000100800 */
[----:B------:R-:W-:Y:S01]  /*17e0*/  STL [R1+0x2c0], R3 ;  /* 0x0002c00301007387 */ /* 0x000fe20000100800 */
[----:B------:R-:W-:-:S03]  /*17f0*/  UIADD3 UR4, UR4, 0x40100, URZ ;  /* 0x0004010004047890 */ /* 0x000fc6000fffe03f */
[----:B------:R1:W-:Y:S01]  /*1800*/  STL [R1+0x2bc], R2 ;  /* 0x0002bc0201007387 */ /* 0x0003e20000100800 */
[----:B------:R-:W-:-:S03]  /*1810*/  USHF.R.U32.HI UR4, URZ, 0x4, UR4 ;  /* 0x000000043f047899 */ /* 0x000fc60008011604 */
[----:B------:R2:W-:Y:S01]  /*1820*/  STL [R1+0x2cc], R0 ;  /* 0x0002cc0001007387 */ /* 0x0005e20000100800 */
[----:B------:R-:W-:Y:S02]  /*1830*/  ULOP3.LUT UR5, UR4, 0x3fff, URZ, 0xc0, !UPT ;  /* 0x00003fff04057892 */ /* 0x000fe4000f8ec03f */
[----:B------:R-:W-:Y:S02]  /*1840*/  ULOP3.LUT UR4, UR46, 0x10000, URZ, 0xfc, !UPT ;  /* 0x000100002e047892 */ /* 0x000fe4000f8efc3f */
[----:B------:R-:W-:Y:S02]  /*1850*/  ULOP3.LUT UR5, UR5, 0x10000, URZ, 0xfc, !UPT ;  /* 0x0001000005057892 */ /* 0x000fe4000f8efc3f */
[----:B------:R-:W-:Y:S02]  /*1860*/  ULEA UR8, UR37, UR4, 0xc ;  /* 0x0000000425087291 */ /* 0x000fe4000f8e603f */
[----:B------:R-:W-:Y:S02]  /*1870*/  ULEA UR6, UR37, UR5, 0xc ;  /* 0x0000000525067291 */ /* 0x000fe4000f8e603f */
[----:B------:R-:W-:-:S05]  /*1880*/  UIADD3 UR12, UR8, 0x400, URZ ;  /* 0x00000400080c7890 */ /* 0x000fca000fffe03f */
[----:B------:R-:W-:Y:S02]  /*1890*/  UMOV UR10, UR6 ;  /* 0x00000006000a7c82 */ /* 0x000fe40008000000 */
[----:B------:R-:W-:Y:S01]  /*18a0*/  HGMMA.64x256x16.F32 R24, gdesc[UR8], RZ, !UPT, gsb0 ;  /* 0x03e00000081879f0 */ /* 0x000fe2000c0008ff */
[----:B------:R-:W-:Y:S02]  /*18b0*/  UMOV UR14, UR10 ;  /* 0x0000000a000e7c82 */ /* 0x000fe40008000000 */
[----:B------:R-:W-:Y:S02]  /*18c0*/  WARPGROUP.DEPBAR.LE gsb0, 0x0 ;  /* 0x00008000000079c5 */ /* 0x000fe40000010000 */
[----:B------:R-:W-:Y:S01]  /*18d0*/  STL.64 [R1], R24 ;  /* 0x0000001801007387 */ /* 0x000fe20000100a00 */
[----:B------:R-:W-:Y:S01]  /*18e0*/  IMAD.MOV.U32 R235, RZ, RZ, R46 ;  /* 0x000000ffffeb7224 */ /* 0x000fe200078e002e */
[----:B------:R-:W-:Y:S01]  /*18f0*/  MOV R233, R48 ;  /* 0x0000003000e97202 */ /* 0x000fe20000000f00 */
[----:B------:R-:W-:Y:S01]  /*1900*/  IMAD.MOV.U32 R234, RZ, RZ, R47 ;  /* 0x000000ffffea7224 */ /* 0x000fe200078e002f */
[----:B------:R-:W-:Y:S01]  /*1910*/  STL.64 [R1+0x8], R26 ;  /* 0x0000081a01007387 */ /* 0x000fe20000100a00 */
        /* <DEDUP_REMOVED lines=73> */
[----:B0-----:R-:W-:Y:S01]  /*1db0*/  MOV R17, R135 ;  /* 0x0000008700117202 */ /* 0x001fe20000000f00 */
        /* <DEDUP_REMOVED lines=9> */
[----:B-1----:R-:W-:Y:S01]  /*1e50*/  MOV R2, R150 ;  /* 0x0000009600027202 */ /* 0x002fe20000000f00 */
[----:B------:R-:W-:Y:S01]  /*1e60*/  IMAD.MOV.U32 R196, RZ, RZ, R112 ;  /* 0x000000ffffc47224 */ /* 0x000fe200078e0070 */
[----:B------:R0:W-:Y:S01]  /*1e70*/  STL.64 [R1+0x50], R44 ;  /* 0x0000502c01007387 */ /* 0x0001e20000100a00 */
[----:B------:R-:W-:-:S02]  /*1e80*/  IMAD.MOV.U32 R197, RZ, RZ, R113 ;  /* 0x000000ffffc57224 */ /* 0x000fc400078e0071 */
[----:B------:R-:W-:Y:S01]  /*1e90*/  IMAD.MOV.U32 R199, RZ, RZ, R115 ;  /* 0x000000ffffc77224 */ /* 0x000fe200078e0073 */
[----:B------:R-:W-:Y:S01]  /*1ea0*/  STL [R1+0xaf0], R152 ;  /* 0x000af09801007387 */ /* 0x000fe20000100800 */
[----:B------:R-:W-:Y:S02]  /*1eb0*/  IMAD.MOV.U32 R200, RZ, RZ, R116 ;  /* 0x000000ffffc87224 */ /* 0x000fe400078e0074 */
[----:B------:R-:W-:Y:S02]  /*1ec0*/  IMAD.MOV.U32 R202, RZ, RZ, R118 ;  /* 0x000000ffffca7224 */ /* 0x000fe400078e0076 */
[----:B------:R-:W-:Y:S02]  /*1ed0*/  IMAD.MOV.U32 R203, RZ, RZ, R119 ;  /* 0x000000ffffcb7224 */ /* 0x000fe400078e0077 */
[----:B------:R-:W-:Y:S02]  /*1ee0*/  IMAD.MOV.U32 R205, RZ, RZ, R121 ;  /* 0x000000ffffcd7224 */ /* 0x000fe400078e0079 */
[----:B------:R-:W-:-:S02]  /*1ef0*/  IMAD.MOV.U32 R206, RZ, RZ, R122 ;  /* 0x000000ffffce7224 */ /* 0x000fc400078e007a */
[----:B------:R-:W-:Y:S02]  /*1f00*/  IMAD.MOV.U32 R208, RZ, RZ, R124 ;  /* 0x000000ffffd07224 */ /* 0x000fe400078e007c */
        /* <DEDUP_REMOVED lines=17> */
[----:B--2---:R-:W-:Y:S02]  /*2020*/  IMAD.MOV.U32 R0, RZ, RZ, R151 ;  /* 0x000000ffff007224 */ /* 0x004fe400078e0097 */
[----:B0-----:R-:W-:-:S06]  /*2030*/  WARPGROUP.ARRIVE ;  /* 0x00000000000079c5 */ /* 0x001fcc0000000000 */
[----:B------:R-:W-:Y:S03]  /*2040*/  HGMMA.64x256x16.F32 R24, gdesc[UR12], RZ, !UPT, gsb0 ;  /* 0x03e000000c1879f0 */ /* 0x000fe6000c0008ff */
[----:B------:R-:W-:Y:S02]  /*2050*/  WARPGROUP.DEPBAR.LE gsb0, 0x0 ;  /* 0x00008000000079c5 */ /* 0x000fe40000010000 */
[----:B------:R-:W-:Y:S04]  /*2060*/  STL.64 [R1+0xae8], R150 ;  /* 0x000ae89601007387 */ /* 0x000fe80000100a00 */
        /* <DEDUP_REMOVED lines=20> */
[----:B------:R0:W-:Y:S04]  /*21b0*/  STL.64 [R1+0xa40], R108 ;  /* 0x000a406c01007387 */ /* 0x0001e80000100a00 */
[----:B0-----:R-:W2:Y:S04]  /*21c0*/  LDL.LU R108, [R1] ;  /* 0x00000000016c7983 */ /* 0x001ea80000300800 */
[----:B------:R-:W2:Y:S04]  /*21d0*/  LDL.LU R109, [R1+0x4] ;  /* 0x00000400016d7983 */ /* 0x000ea80000300800 */
        /* <DEDUP_REMOVED lines=19> */
[----:B------:R-:W2:Y:S01]  /*2310*/  LDL.LU R129, [R1+0x54] ;  /* 0x0000540001817983 */ /* 0x000ea20000300800 */
        /* <DEDUP_REMOVED lines=31> */
[----:B------:R-:W-:Y:S01]  /*2510*/  UIADD3 UR12, UR8, 0x2, URZ ;  /* 0x00000002080c7890 */ /* 0x000fe2000fffe03f */
[----:B------:R-:W-:Y:S01]  /*2520*/  IMAD.MOV.U32 R214, RZ, RZ, R22 ;  /* 0x000000ffffd67224 */ /* 0x000fe200078e0016 */
[----:B------:R-:W-:Y:S01]  /*2530*/  UIADD3 UR14, UR6, 0x2, URZ ;  /* 0x00000002060e7890 */ /* 0x000fe2000fffe03f */
[----:B------:R-:W-:Y:S01]  /*2540*/  IMAD.MOV.U32 R216, RZ, RZ, R20 ;  /* 0x000000ffffd87224 */ /* 0x000fe200078e0014 */
[----:B------:R-:W-:Y:S01]  /*2550*/  UMOV UR13, 0x40000040 ;  /* 0x40000040000d7882 */ /* 0x000fe20000000000 */
[----:B------:R-:W-:Y:S01]  /*2560*/  IMAD.MOV.U32 R217, RZ, RZ, R19 ;  /* 0x000000ffffd97224 */ /* 0x000fe200078e0013 */
[----:B------:R-:W-:Y:S01]  /*2570*/  UMOV UR15, 0x40000040 ;  /* 0x40000040000f7882 */ /* 0x000fe20000000000 */
        /* <DEDUP_REMOVED lines=11> */
[----:B------:R-:W-:-:S06]  /*2630*/  IMAD.MOV.U32 R235, RZ, RZ, R0 ;  /* 0x000000ffffeb7224 */ /* 0x000fcc00078e0000 */
[----:B--2---:R-:W-:-:S06]  /*2640*/  WARPGROUP.ARRIVE ;  /* 0x00000000000079c5 */ /* 0x004fcc0000000000 */
[----:B------:R-:W-:Y:S03]  /*2650*/  HGMMA.64x256x16.F32 R108, gdesc[UR12], R108, gsb0 ;  /* 0x03e000000c6c79f0 */ /* 0x000fe6000800086c */
[----:B------:R-:W-:Y:S02]  /*2660*/  WARPGROUP.DEPBAR.LE gsb0, 0x0 ;  /* 0x00008000000079c5 */ /* 0x000fe40000010000 */
[----:B------:R-:W-:Y:S04]  /*2670*/  STL.64 [R1], R108 ;  /* 0x0000006c01007387 */ /* 0x000fe80000100a00 */
        /* <DEDUP_REMOVED lines=63> */
[----:B0-----:R-:W2:Y:S04]  /*2a70*/  LDL.LU R152, [R1+0xaf0] ;  /* 0x000af00001987983 */ /* 0x001ea80000300800 */
[----:B------:R-:W3:Y:S04]  /*2a80*/  LDL.LU.64 R150, [R1+0xae8] ;  /* 0x000ae80001967983 */ /* 0x000ee80000300a00 */
        /* <DEDUP_REMOVED lines=20> */
[----:B------:R-:W3:Y:S01]  /*2bd0*/  LDL.LU.64 R108, [R1+0xa40] ;  /* 0x000a4000016c7983 */ /* 0x000ee20000300a00 */
[----:B------:R-:W-:Y:S01]  /*2be0*/  UIADD3 UR12, UR8, 0x402, URZ ;  /* 0x00000402080c7890 */ /* 0x000fe2000fffe03f */
[----:B------:R-:W-:Y:S01]  /*2bf0*/  UMOV UR13, 0x40000040 ;  /* 0x40000040000d7882 */ /* 0x000fe20000000000 */
[----:B---3--:R-:W-:-:S07]  /*2c00*/  WARPGROUP.ARRIVE ;  /* 0x00000000000079c5 */ /* 0x008fce0000000000 */
[----:B------:R-:W-:Y:S03]  /*2c10*/  HGMMA.64x256x16.F32 R24, gdesc[UR12], R24, gsb0 ;  /* 0x03e000000c1879f0 */ /* 0x000fe60008000818 */
        /* <DEDUP_REMOVED lines=65> */
[----:B0-----:R-:W3:Y:S04]  /*3030*/  LDL.LU.64 R24, [R1] ;  /* 0x0000000001187983 */ /* 0x001ee80000300a00 */
        /* <DEDUP_REMOVED lines=63> */
[----:B------:R-:W-:-:S02]  /*3430*/  UIADD3 UR12, UR8, 0x4, URZ ;  /* 0x00000004080c7890 */ /* 0x000fc4000fffe03f */
[----:B------:R-:W-:Y:S01]  /*3440*/  UIADD3 UR14, UR6, 0x4, URZ ;  /* 0x00000004060e7890 */ /* 0x000fe2000fffe03f */
[----:B------:R-:W-:Y:S01]  /*3450*/  UMOV UR13, 0x40000040 ;  /* 0x40000040000d7882 */ /* 0x000fe20000000000 */
[----:B------:R-:W-:Y:S01]  /*3460*/  UMOV UR15, 0x40000040 ;  /* 0x40000040000f7882 */ /* 0x000fe20000000000 */
[----:B---3--:R-:W-:-:S06]  /*3470*/  WARPGROUP.ARRIVE ;  /* 0x00000000000079c5 */ /* 0x008fcc0000000000 */
[----:B------:R-:W-:Y:S03]  /*3480*/  HGMMA.64x256x16.F32 R24, gdesc[UR12], R24, gsb0 ;  /* 0x03e000000c1879f0 */ /* 0x000fe60008000818 */
[----:B------:R-:W-:Y:S02]  /*3490*/  WARPGROUP.DEPBAR.LE gsb0, 0x0 ;  /* 0x00008000000079c5 */ /* 0x000fe40000010000 */
[----:B------:R-:W-:Y:S01]  /*34a0*/  STL.64 [R1], R24 ;  /* 0x0000001801007387 */ /* 0x000fe20000100a00 */
[----:B------:R-:W-:Y:S01]  /*34b0*/  IMAD.MOV.U32 R2, RZ, RZ, R150 ;  /* 0x000000ffff027224 */ /* 0x000fe200078e0096 */
[----:B------:R-:W-:Y:S01]  /*34c0*/  MOV R0, R151 ;  /* 0x0000009700007202 */ /* 0x000fe20000000f00 */
[----:B------:R-:W-:Y:S01]  /*34d0*/  IMAD.MOV.U32 R3, RZ, RZ, R149 ;  /* 0x000000ffff037224 */ /* 0x000fe200078e0095 */
[----:B------:R-:W-:Y:S01]  /*34e0*/  STL.64 [R1+0x8], R26 ;  /* 0x0000081a01007387 */ /* 0x000fe20000100a00 */
[----:B------:R-:W-:Y:S01]  /*34f0*/  MOV R4, R148 ;  /* 0x0000009400047202 */ /* 0x000fe20000000f00 */
[----:B------:R-:W-:Y:S01]  /*3500*/  IMAD.MOV.U32 R6, RZ, RZ, R146 ;  /* 0x000000ffff067224 */ /* 0x000fe200078e0092 */
[----:B------:R-:W-:Y:S01]  /*3510*/  MOV R7, R145 ;  /* 0x0000009100077202 */ /* 0x000fe20000000f00 */
        /* <DEDUP_REMOVED lines=32> */
[----:B------:R0:W-:Y:S01]  /*3720*/  STL.64 [R1+0x50], R44 ;  /* 0x0000502c01007387 */ /* 0x0001e20000100a00 */
[----:B------:R-:W-:Y:S01]  /*3730*/  IMAD.MOV.U32 R207, RZ, RZ, R123 ;  /* 0x000000ffffcf7224 */ /* 0x000fe200078e007b */
[----:B------:R-:W-:Y:S01]  /*3740*/  MOV R202, R118 ;  /* 0x0000007600ca7202 */ /* 0x000fe20000000f00 */
[----:B------:R-:W-:Y:S01]  /*3750*/  IMAD.MOV.U32 R204, RZ, RZ, R120 ;  /* 0x000000ffffcc7224 */ /* 0x000fe200078e0078 */
[----:B------:R-:W3:Y:S01]  /*3760*/  LDL.LU.64 R150, [R1+0xa38] ;  /* 0x000a380001967983 */ /* 0x000ee20000300a00 */
        /* <DEDUP_REMOVED lines=96> */
[----:B------:R-:W-:-:S03]  /*3d70*/  IMAD.MOV.U32 R234, RZ, RZ, R47 ;  /* 0x000000ffffea7224 */ /* 0x000fc600078e002f */
        /* <DEDUP_REMOVED lines=28> */
[----:B0-----:R-:W3:Y:S04]  /*3f40*/  LDL.LU.64 R44, [R1+0x890] ;  /* 0x00089000012c7983 */ /* 0x001ee80000300a00 */
        /* <DEDUP_REMOVED lines=11> */
[----:B------:R-:W-:-:S02]  /*4000*/  UMOV UR13, 0x40000040 ;  /* 0x40000040000d7882 */ /* 0x000fc40000000000 */
[----:B--2---:R-:W-:Y:S01]  /*4010*/  STL [R1+0x838], R152 ;  /* 0x0008389801007387 */ /* 0x004fe20000100800 */
[----:B---3--:R-:W-:-:S06]  /*4020*/  WARPGROUP.ARRIVE ;  /* 0x00000000000079c5 */ /* 0x008fcc0000000000 */
        /* <DEDUP_REMOVED lines=74> */
[----:B------:R-:W-:-:S02]  /*44d0*/  IMAD.MOV.U32 R151, RZ, RZ, R214 ;  /* 0x000000ffff977224 */ /* 0x000fc400078e00d6 */
[----:B------:R-:W-:Y:S01]  /*44e0*/  IMAD.MOV.U32 R152, RZ, RZ, R213 ;  /* 0x000000ffff987224 */ /* 0x000fe200078e00d5 */
[----:B------:R-:W-:Y:S01]  /*44f0*/  MOV R213, R23 ;  /* 0x0000001700d57202 */ /* 0x000fe20000000f00 */
        /* <DEDUP_REMOVED lines=14> */
[----:B------:R-:W-:Y:S01]  /*45e0*/  IMAD.MOV.U32 R235, RZ, RZ, R0 ;  /* 0x000000ffffeb7224 */ /* 0x000fe200078e0000 */
[----:B------:R-:W-:Y:S02]  /*45f0*/  UIADD3 UR12, UR8, 0x6, URZ ;  /* 0x00000006080c7890 */ /* 0x000fe4000fffe03f */
[----:B------:R-:W-:Y:S01]  /*4600*/  UIADD3 UR14, UR6, 0x6, URZ ;  /* 0x00000006060e7890 */ /* 0x000fe2000fffe03f */
[----:B------:R-:W-:Y:S01]  /*4610*/  UMOV UR13, 0x40000040 ;  /* 0x40000040000d7882 */ /* 0x000fe20000000000 */
[----:B------:R-:W-:Y:S01]  /*4620*/  UMOV UR15, 0x40000040 ;  /* 0x40000040000f7882 */ /* 0x000fe20000000000 */
        /* <DEDUP_REMOVED lines=236> */
[----:B------:R-:W-:Y:S01]  /*54f0*/  STL.64 [R1+0x30], R36 ;  /* 0x0000302401007387 */ /* 0x000fe20000100a00 */
[----:B------:R-:W-:-:S03]  /*5500*/  IMAD.MOV.U32 R2, RZ, RZ, R150 ;  /* 0x000000ffff027224 */ /* 0x000fc600078e0096 */
[----:B------:R-:W-:Y:S01]  /*5510*/  STL.64 [R1+0x38], R38 ;  /* 0x0000382601007387 */ /* 0x000fe20000100a00 */
[----:B------:R-:W-:-:S03]  /*5520*/  IMAD.MOV.U32 R0, RZ, RZ, R151 ;  /* 0x000000ffff007224 */ /* 0x000fc600078e0097 */
[----:B------:R-:W-:Y:S01]  /*5530*/  STL.64 [R1+0x40], R40 ;  /* 0x0000402801007387 */ /* 0x000fe20000100a00 */
[----:B------:R-:W-:Y:S01]  /*5540*/  IMAD.MOV.U32 R4, RZ, RZ, R148 ;  /* 0x000000ffff047224 */ /* 0x000fe200078e0094 */
[----:B------:R-:W-:Y:S02]  /*5550*/  MOV R3, R149 ;  /* 0x0000009500037202 */ /* 0x000fe40000000f00 */
[----:B------:R-:W-:Y:S01]  /*5560*/  STL.64 [R1+0x48], R42 ;  /* 0x0000482a01007387 */ /* 0x000fe20000100a00 */
[----:B------:R-:W-:Y:S01]  /*5570*/  MOV R6, R146 ;  /* 0x0000009200067202 */ /* 0x000fe20000000f00 */
[----:B------:R-:W-:Y:S02]  /*5580*/  IMAD.MOV.U32 R5, RZ, RZ, R147 ;  /* 0x000000ffff057224 */ /* 0x000fe400078e0093 */
[----:B------:R0:W-:Y:S01]  /*5590*/  STL.64 [R1+0x50], R44 ;  /* 0x0000502c01007387 */ /* 0x0001e20000100a00 */
[----:B------:R-:W-:-:S03]  /*55a0*/  IMAD.MOV.U32 R8, RZ, RZ, R144 ;  /* 0x000000ffff087224 */ /* 0x000fc600078e0090 */
[----:B------:R-:W3:Y:S01]  /*55b0*/  LDL.LU.64 R150, [R1+0x780] ;  /* 0x0007800001967983 */ /* 0x000ee20000300a00 */
[----:B------:R-:W-:Y:S01]  /*55c0*/  IMAD.MOV.U32 R7, RZ, RZ, R145 ;  /* 0x000000ffff077224 */ /* 0x000fe200078e0091 */
[----:B------:R-:W-:Y:S02]  /*55d0*/  MOV R9, R143 ;  /* 0x0000008f00097202 */ /* 0x000fe40000000f00 */
[----:B------:R-:W3:Y:S01]  /*55e0*/  LDL.LU.64 R148, [R1+0x778] ;  /* 0x0007780001947983 */ /* 0x000ee20000300a00 */
[----:B------:R-:W-:Y:S01]  /*55f0*/  IMAD.MOV.U32 R10, RZ, RZ, R142 ;  /* 0x000000ffff0a7224 */ /* 0x000fe200078e008e */
[----:B------:R-:W-:Y:S02]  /*5600*/  MOV R12, R140 ;  /* 0x0000008c000c7202 */ /* 0x000fe40000000f00 */
[----:B------:R-:W3:Y:S01]  /*5610*/  LDL.LU.64 R146, [R1+0x770] ;  /* 0x0007700001927983 */ /* 0x000ee20000300a00 */
[----:B------:R-:W-:-:S03]  /*5620*/  IMAD.MOV.U32 R11, RZ, RZ, R141 ;  /* 0x000000ffff0b7224 */ /* 0x000fc600078e008d */
[----:B------:R-:W3:Y:S01]  /*5630*/  LDL.LU.64 R144, [R1+0x768] ;  /* 0x0007680001907983 */ /* 0x000ee20000300a00 */
[----:B------:R-:W-:Y:S01]  /*5640*/  IMAD.MOV.U32 R14, RZ, RZ, R138 ;  /* 0x000000ffff0e7224 */ /* 0x000fe200078e008a */
[----:B------:R-:W-:Y:S01]  /*5650*/  MOV R15, R137 ;  /* 0x00000089000f7202 */ /* 0x000fe20000000f00 */
[----:B------:R-:W-:Y:S01]  /*5660*/  IMAD.MOV.U32 R13, RZ, RZ, R139 ;  /* 0x000000ffff0d7224 */ /* 0x000fe200078e008b */
        /* <DEDUP_REMOVED lines=488> */
[----:B------:R-:W-:-:S03]  /*74f0*/  MOV R5, R150 ;  /* 0x0000009600057202 */ /* 0x000fc60000000f00 */
[----:B------:R-:W-:Y:S01]  /*7500*/  STL.64 [R1+0x38], R38 ;  /* 0x0000382601007387 */ /* 0x000fe20000100a00 */
[----:B------:R-:W-:-:S03]  /*7510*/  IMAD.MOV.U32 R4, RZ, RZ, R151 ;  /* 0x000000ffff047224 */ /* 0x000fc600078e0097 */
[----:B------:R-:W-:Y:S01]  /*7520*/  STL.64 [R1+0x40], R40 ;  /* 0x0000402801007387 */ /* 0x000fe20000100a00 */
[----:B------:R-:W-:-:S03]  /*7530*/  IMAD.MOV.U32 R7, RZ, RZ, R148 ;  /* 0x000000ffff077224 */ /* 0x000fc600078e0094 */
[----:B------:R-:W-:Y:S01]  /*7540*/  STL.64 [R1+0x48], R42 ;  /* 0x0000482a01007387 */ /* 0x000fe20000100a00 */
[----:B------:R-:W-:Y:S01]  /*7550*/  IMAD.MOV.U32 R6, RZ, RZ, R149 ;  /* 0x000000ffff067224 */ /* 0x000fe200078e0095 */
[----:B------:R-:W-:Y:S02]  /*7560*/  MOV R8, R147 ;  /* 0x0000009300087202 */ /* 0x000fe40000000f00 */
[----:B------:R0:W-:Y:S01]  /*7570*/  STL.64 [R1+0x50], R44 ;  /* 0x0000502c01007387 */ /* 0x0001e20000100a00 */
        /* <DEDUP_REMOVED lines=149> */
[----:B------:R-:W-:Y:S02]  /*7ed0*/  IMAD.MOV.U32 R0, RZ, RZ, R46 ;  /* 0x000000ffff007224 */ /* 0x000fe400078e002e */
[----:B------:R-:W-:Y:S01]  /*7ee0*/  IMAD.MOV.U32 R17, RZ, RZ, R47 ;  /* 0x000000ffff117224 */ /* 0x000fe200078e002f */
        /* <DEDUP_REMOVED lines=100> */
[----:B------:R-:W-:Y:S01]  /*8530*/  IMAD.MOV.U32 R222, RZ, RZ, R19 ;  /* 0x000000ffffde7224 */ /* 0x000fe200078e0013 */
[----:B------:R0:W5:Y:S01]  /*8540*/  LDL.LU R0, [R1+0x2cc] ;  /* 0x0002cc0001007983 */ /* 0x0001620000300800 */
[----:B------:R-:W-:-:S02]  /*8550*/  IMAD.MOV.U32 R224, RZ, RZ, R15 ;  /* 0x000000ffffe07224 */ /* 0x000fc400078e000f */
[----:B------:R-:W-:Y:S01]  /*8560*/  IMAD.MOV.U32 R225, RZ, RZ, R14 ;  /* 0x000000ffffe17224 */ /* 0x000fe200078e000e */
[----:B------:R0:W5:Y:S01]  /*8570*/  LDL.LU R17, [R1+0x2c8] ;  /* 0x0002c80001117983 */ /* 0x0001620000300800 */
[----:B------:R-:W-:Y:S02]  /*8580*/  IMAD.MOV.U32 R227, RZ, RZ, R12 ;  /* 0x000000ffffe37224 */ /* 0x000fe400078e000c */
[----:B------:R-:W-:Y:S01]  /*8590*/  IMAD.MOV.U32 R228, RZ, RZ, R11 ;  /* 0x000000ffffe47224 */ /* 0x000fe200078e000b */
[----:B------:R0:W5:Y:S01]  /*85a0*/  LDL.LU R16, [R1+0x2c4] ;  /* 0x0002c40001107983 */ /* 0x0001620000300800 */
[----:B------:R-:W-:Y:S02]  /*85b0*/  IMAD.MOV.U32 R230, RZ, RZ, R9 ;  /* 0x000000ffffe67224 */ /* 0x000fe400078e0009 */
[----:B------:R-:W-:Y:S01]  /*85c0*/  IMAD.MOV.U32 R231, RZ, RZ, R8 ;  /* 0x000000ffffe77224 */ /* 0x000fe200078e0008 */
[----:B------:R0:W5:Y:S01]  /*85d0*/  LDL.LU R3, [R1+0x2c0] ;  /* 0x0002c00001037983 */ /* 0x0001620000300800 */
[----:B------:R-:W-:-:S02]  /*85e0*/  IMAD.MOV.U32 R233, RZ, RZ, R6 ;  /* 0x000000ffffe97224 */ /* 0x000fc400078e0006 */
[----:B------:R-:W-:Y:S01]  /*85f0*/  IMAD.MOV.U32 R234, RZ, RZ, R5 ;  /* 0x000000ffffea7224 */ /* 0x000fe200078e0005 */
[----:B------:R0:W5:Y:S05]  /*8600*/  LDL.LU R2, [R1+0x2bc] ;  /* 0x0002bc0001027983 */ /* 0x00016a0000300800 */
        /* <DEDUP_REMOVED lines=67> */
[----:B-1----:R0:W5:Y:S04]  /*8a40*/  LDL.LU R152, [R1+0x2b8] ;  /* 0x0002b80001987983 */ /* 0x0021680000300800 */
[----:B------:R-:W2:Y:S04]  /*8a50*/  LDL.LU.64 R150, [R1+0x2b0] ;  /* 0x0002b00001967983 */ /* 0x000ea80000300a00 */
        /* <DEDUP_REMOVED lines=20> */
[----:B------:R-:W2:Y:S01]  /*8ba0*/  LDL.LU.64 R108, [R1+0x208] ;  /* 0x00020800016c7983 */ /* 0x000ea20000300a00 */
[----:B------:R-:W-:Y:S01]  /*8bb0*/  UIADD3 UR12, UR8, 0xc06, URZ ;  /* 0x00000c06080c7890 */ /* 0x000fe2000fffe03f */
[----:B------:R-:W-:Y:S01]  /*8bc0*/  UMOV UR13, 0x40000040 ;  /* 0x40000040000d7882 */ /* 0x000fe20000000000 */
[----:B--2---:R-:W-:-:S07]  /*8bd0*/  WARPGROUP.ARRIVE ;  /* 0x00000000000079c5 */ /* 0x004fce0000000000 */
[----:B------:R-:W-:Y:S03]  /*8be0*/  HGMMA.64x256x16.F32 R24, gdesc[UR12], R24, gsb0 ;  /* 0x03e000000c1879f0 */ /* 0x000fe60008000818 */
[----:B------:R-:W-:Y:S02]  /*8bf0*/  WARPGROUP.DEPBAR.LE gsb0, 0x0 ;  /* 0x00008000000079c5 */ /* 0x000fe40000010000 */
[----:B0-----:R-:W-:Y:S05]  /*8c00*/  @!P1 BRA `(.L_x_22) ;  /* 0x0000008000c89947 */ /* 0x001fea0003800000 */
[----:B------:R-:W-:Y:S01]  /*8c10*/  UIADD3 UR6, UR37, 0x1, URZ ;  /* 0x0000000125067890 */ /* 0x000fe2000fffe03f */
[----:B-----5:R-:W-:Y:S01]  /*8c20*/  R2UR UR9, R3 ;  /* 0x00000000030972ca */ /* 0x020fe200000e0000 */
[----:B------:R-:W-:Y:S02]  /*8c30*/  UMOV UR8, UR37 ;  /* 0x0000002500087c82 */ /* 0x000fe40008000000 */
[----:B------:R-:W-:-:S04]  /*8c40*/  UISETP.NE.AND UP0, UPT, UR6, 0x4, UPT ;  /* 0x000000040600788c */ /* 0x000fc8000bf05270 */
[----:B------:R-:W-:Y:S02]  /*8c50*/  USEL UR7, URZ, 0x1, UP0 ;  /* 0x000000013f077887 */ /* 0x000fe40008000000 */
[----:B------:R-:W-:Y:S02]  /*8c60*/  USEL UR6, UR6, URZ, UP0 ;  /* 0x0000003f06067287 */ /* 0x000fe40008000000 */
[----:B------:R-:W-:-:S12]  /*8c70*/  ULOP3.LUT UR7, UR36, UR7, URZ, 0x3c, !UPT ;  /* 0x0000000724077292 */ /* 0x000fd8000f8e3c3f */
.L_x_29:
[----:B------:R-:W-:Y:S05]  /*8c80*/  @!P0 BRA `(.L_x_23) ;  /* 0x0000000000048947 */ /* 0x000fea0003800000 */
[----:B------:R-:W-:Y:S01]  /*8c90*/  BPT.TRAP 0x1 ;  /* 0x000000040000795c */ /* 0x000fe20000300000 */
.L_x_23:
[----:B------:R-:W0:Y:S01]  /*8ca0*/  S2UR UR11, SR_CgaCtaId ;  /* 0x00000000000b79c3 */ /* 0x000e220000008800 */
[----:B------:R-:W-:Y:S01]  /*8cb0*/  UMOV UR10, 0x400 ;  /* 0x00000400000a7882 */ /* 0x000fe20000000000 */
[----:B------:R-:W-:Y:S02]  /*8cc0*/  IMAD.U32 R4, RZ, RZ, UR7 ;  /* 0x00000007ff047e24 */ /* 0x000fe4000f8e00ff */
[----:B------:R-:W-:-:S03]  /*8cd0*/  IMAD.U32 R3, RZ, RZ, UR6 ;  /* 0x00000006ff037e24 */ /* 0x000fc6000f8e00ff */
[----:B------:R-:W-:Y:S01]  /*8ce0*/  SHF.L.U32 R4, R4, 0x1f, RZ ;  /* 0x0000001f04047819 */ /* 0x000fe200000006ff */
[----:B0-----:R-:W-:-:S06]  /*8cf0*/  ULEA UR10, UR11, UR10, 0x18 ;  /* 0x0000000a0b0a7291 */ /* 0x001fcc000f8ec03f */
[----:B------:R-:W-:-:S05]  /*8d00*/  MOV R0, UR10 ;  /* 0x0000000a00007c02 */ /* 0x000fca0008000f00 */
[----:B------:R-:W-:-:S04]  /*8d10*/  IMAD R3, R3, 0x8, R0 ;  /* 0x0000000803037824 */ /* 0x000fc800078e0200 */
[----:B------:R0:W1:Y:S01]  /*8d20*/  SYNCS.PHASECHK.TRANS64.TRYWAIT P1, [R3+URZ], R4 ;  /* 0x00000004030075a7 */ /* 0x000062000802017f */
[----:B------:R-:W-:Y:S05]  /*8d30*/  @!P0 BRA `(.L_x_24) ;  /* 0x0000000000048947 */ /* 0x000fea0003800000 */
[----:B------:R-:W-:Y:S01]  /*8d40*/  BPT.TRAP 0x1 ;  /* 0x000000040000795c */ /* 0x000fe20000300000 */
.L_x_24:
[----:B-1----:R-:W-:Y:S05]  /*8d50*/  @P1 BRA `(.L_x_25) ;  /* 0x0000000000081947 */ /* 0x002fea0003800000 */
[----:B------:R-:W1:Y:S02]  /*8d60*/  SYNCS.PHASECHK.TRANS64.TRYWAIT P1, [R3+URZ], R4 ;  /* 0x00000004030075a7 */ /* 0x000e64000802017f */
[----:B-1----:R-:W-:Y:S05]  /*8d70*/  @!P1 BRA `(.L_x_26) ;  /* 0x000001ac00509947 */ /* 0x002fea0003800000 */
.L_x_25:
        /* <DEDUP_REMOVED lines=64> */
[----:B--2---:R-:W2:Y:S04]  /*9180*/  LDL.LU.64 R24, [R1] ;  /* 0x0000000001187983 */ /* 0x004ea80000300a00 */
        /* <DEDUP_REMOVED lines=63> */
[----:B------:R-:W-:-:S02]  /*9580*/  ULEA UR10, UR6, UR4, 0xc ;  /* 0x00000004060a7291 */ /* 0x000fc4000f8e603f */
[----:B------:R-:W-:Y:S01]  /*9590*/  ULEA UR11, UR6, UR5, 0xc ;  /* 0x00000005060b7291 */ /* 0x000fe2000f8e603f */
[----:B------:R-:W-:Y:S01]  /*95a0*/  STL [R1+0x2c8], R17 ;  /* 0x0002c81101007387 */ /* 0x000fe20000100800 */
[----:B------:R-:W-:Y:S01]  /*95b0*/  UMOV UR13, 0x40000040 ;  /* 0x40000040000d7882 */ /* 0x000fe20000000000 */
[----:B------:R-:W-:Y:S02]  /*95c0*/  UMOV UR15, 0x40000040 ;  /* 0x40000040000f7882 */ /* 0x000fe40000000000 */
[----:B------:R-:W-:Y:S01]  /*95d0*/  UMOV UR12, UR10 ;  /* 0x0000000a000c7c82 */ /* 0x000fe20008000000 */
[----:B------:R-:W-:Y:S01]  /*95e0*/  STL [R1+0x2c4], R16 ;  /* 0x0002c41001007387 */ /* 0x000fe20000100800 */
[----:B------:R-:W-:-:S03]  /*95f0*/  UMOV UR14, UR11 ;  /* 0x0000000b000e7c82 */ /* 0x000fc60008000000 */
[----:B------:R3:W-:Y:S04]  /*9600*/  STL [R1+0x2c0], R2 ;  /* 0x0002c00201007387 */ /* 0x0007e80000100800 */
[----:B------:R4:W-:Y:S01]  /*9610*/  STL [R1+0x2bc], R0 ;  /* 0x0002bc0001007387 */ /* 0x0009e20000100800 */
[----:B--2---:R-:W-:-:S06]  /*9620*/  WARPGROUP.ARRIVE ;  /* 0x00000000000079c5 */ /* 0x004fcc0000000000 */
[----:B------:R-:W-:Y:S03]  /*9630*/  HGMMA.64x256x16.F32 R24, gdesc[UR12], R24, gsb0 ;  /* 0x03e000000c1879f0 */ /* 0x000fe60008000818 */
[----:B------:R-:W-:Y:S02]  /*9640*/  WARPGROUP.DEPBAR.LE gsb0, 0x0 ;  /* 0x00008000000079c5 */ /* 0x000fe40000010000 */
[----:B------:R-:W-:Y:S01]  /*9650*/  STL.64 [R1], R24 ;  /* 0x0000001801007387 */ /* 0x000fe20000100a00 */
[----:B---3--:R-:W-:Y:S01]  /*9660*/  IMAD.MOV.U32 R2, RZ, RZ, R150 ;  /* 0x000000ffff027224 */ /* 0x008fe200078e0096 */
[----:B01----:R-:W-:Y:S01]  /*9670*/  MOV R3, R149 ;  /* 0x0000009500037202 */ /* 0x003fe20000000f00 */
[----:B----4-:R-:W-:Y:S01]  /*9680*/  IMAD.MOV.U32 R0, RZ, RZ, R151 ;  /* 0x000000ffff007224 */ /* 0x010fe200078e0097 */
        /* <DEDUP_REMOVED lines=40> */
[----:B------:R-:W2:Y:S01]  /*9910*/  LDL.LU.64 R150, [R1+0xcf0] ;  /* 0x000cf00001967983 */ /* 0x000ea20000300a00 */
        /* <DEDUP_REMOVED lines=96> */
[----:B------:R-:W-:-:S03]  /*9f20*/  IMAD.MOV.U32 R235, RZ, RZ, R46 ;  /* 0x000000ffffeb7224 */ /* 0x000fc600078e002e */
        /* <DEDUP_REMOVED lines=28> */
[----:B0-----:R-:W2:Y:S04]  /*a0f0*/  LDL.LU.64 R44, [R1+0xb48] ;  /* 0x000b4800012c7983 */ /* 0x001ea80000300a00 */
        /* <DEDUP_REMOVED lines=11> */
[----:B------:R-:W-:-:S02]  /*a1b0*/  UMOV UR13, 0x40000040 ;  /* 0x40000040000d7882 */ /* 0x000fc40000000000 */
[----:B------:R-:W-:Y:S01]  /*a1c0*/  STL [R1+0xaf0], R152 ;  /* 0x000af09801007387 */ /* 0x000fe20000100800 */
[----:B--2---:R-:W-:-:S06]  /*a1d0*/  WARPGROUP.ARRIVE ;  /* 0x00000000000079c5 */ /* 0x004fcc0000000000 */
        /* <DEDUP_REMOVED lines=846> */
[----:B------:R-:W-:-:S03]  /*d6c0*/  MOV R0, R151 ;  /* 0x0000009700007202 */ /* 0x000fc60000000f00 */
[----:B------:R-:W-:Y:S01]  /*d6d0*/  STL.64 [R1+0x40], R40 ;  /* 0x0000402801007387 */ /* 0x000fe20000100a00 */
[----:B------:R-:W-:Y:S01]  /*d6e0*/  MOV R4, R148 ;  /* 0x0000009400047202 */ /* 0x000fe20000000f00 */
[----:B------:R-:W-:Y:S02]  /*d6f0*/  IMAD.MOV.U32 R3, RZ, RZ, R149 ;  /* 0x000000ffff037224 */ /* 0x000fe400078e0095 */
[----:B------:R-:W-:Y:S01]  /*d700*/  STL.64 [R1+0x48], R42 ;  /* 0x0000482a01007387 */ /* 0x000fe20000100a00 */
[----:B------:R-:W-:-:S03]  /*d710*/  IMAD.MOV.U32 R6, RZ, RZ, R146 ;  /* 0x000000ffff067224 */ /* 0x000fc600078e0092 */
[----:B------:R0:W-:Y:S01]  /*d720*/  STL.64 [R1+0x50], R44 ;  /* 0x0000502c01007387 */ /* 0x0001e20000100a00 */
        /* <DEDUP_REMOVED lines=506> */
[----:B------:R-:W-:Y:S01]  /*f6d0*/  MOV R6, R148 ;  /* 0x0000009400067202 */ /* 0x000fe20000000f00 */
[----:B------:R-:W-:Y:S02]  /*f6e0*/  IMAD.MOV.U32 R5, RZ, RZ, R149 ;  /* 0x000000ffff057224 */ /* 0x000fe400078e0095 */
[----:B------:R-:W-:Y:S01]  /*f6f0*/  STL.64 [R1+0x48], R42 ;  /* 0x0000482a01007387 */ /* 0x000fe20000100a00 */
[----:B------:R-:W-:Y:S01]  /*f700*/  MOV R8, R146 ;  /* 0x0000009200087202 */ /* 0x000fe20000000f00 */
[----:B------:R-:W-:Y:S02]  /*f710*/  IMAD.MOV.U32 R7, RZ, RZ, R147 ;  /* 0x000000ffff077224 */ /* 0x000fe400078e0093 */
[----:B------:R0:W-:Y:S01]  /*f720*/  STL.64 [R1+0x50], R44 ;  /* 0x0000502c01007387 */ /* 0x0001e20000100a00 */
[----:B------:R-:W-:Y:S01]  /*f730*/  MOV R10, R144 ;  /* 0x00000090000a7202 */ /* 0x000fe20000000f00 */
[----:B------:R-:W-:-:S02]  /*f740*/  IMAD.MOV.U32 R9, RZ, RZ, R145 ;  /* 0x000000ffff097224 */ /* 0x000fc400078e0091 */
[----:B------:R-:W3:Y:S01]  /*f750*/  LDL.LU.64 R150, [R1+0x4c8] ;  /* 0x0004c80001967983 */ /* 0x000ee20000300a00 */
[----:B------:R-:W-:Y:S01]  /*f760*/  MOV R12, R142 ;  /* 0x0000008e000c7202 */ /* 0x000fe20000000f00 */
[----:B------:R-:W-:Y:S02]  /*f770*/  IMAD.MOV.U32 R11, RZ, RZ, R143 ;  /* 0x000000ffff0b7224 */ /* 0x000fe400078e008f */
[----:B------:R-:W3:Y:S01]  /*f780*/  LDL.LU.64 R148, [R1+0x4c0] ;  /* 0x0004c00001947983 */ /* 0x000ee20000300a00 */
[----:B------:R-:W-:Y:S01]  /*f790*/  MOV R14, R140 ;  /* 0x0000008c000e7202 */ /* 0x000fe20000000f00 */
[----:B------:R-:W-:Y:S02]  /*f7a0*/  IMAD.MOV.U32 R13, RZ, RZ, R141 ;  /* 0x000000ffff0d7224 */ /* 0x000fe400078e008d */
[----:B------:R-:W3:Y:S01]  /*f7b0*/  LDL.LU.64 R146, [R1+0x4b8] ;  /* 0x0004b80001927983 */ /* 0x000ee20000300a00 */
        /* <DEDUP_REMOVED lines=248> */
[----:B------:R0:W5:Y:S01]  /*10740*/  LDL.LU R17, [R1+0x2c8] ;  /* 0x0002c80001117983 */ /* 0x0001620000300800 */
[----:B------:R-:W-:Y:S01]  /*10750*/  UIADD3 UR14, UR11, 0x806, URZ ;  /* 0x000008060b0e7890 */ /* 0x000fe2000fffe03f */
[----:B------:R-:W-:Y:S01]  /*10760*/  UMOV UR13, 0x40000040 ;  /* 0x40000040000d7882 */ /* 0x000fe20000000000 */
[----:B------:R-:W-:Y:S01]  /*10770*/  UMOV UR15, 0x40000040 ;  /* 0x40000040000f7882 */ /* 0x000fe20000000000 */
[----:B------:R0:W5:Y:S04]  /*10780*/  LDL.LU R16, [R1+0x2c4] ;  /* 0x0002c40001107983 */ /* 0x0001680000300800 */
[----:B------:R0:W5:Y:S04]  /*10790*/  LDL.LU R2, [R1+0x2c0] ;  /* 0x0002c00001027983 */ /* 0x0001680000300800 */
[----:B------:R0:W5:Y:S01]  /*107a0*/  LDL.LU R0, [R1+0x2bc] ;  /* 0x0002bc0001007983 */ /* 0x0001620000300800 */
        /* <DEDUP_REMOVED lines=96> */
[----:B------:R-:W-:Y:S01]  /*10db0*/  BPT.TRAP 0x1 ;  /* 0x000000040000795c */ /* 0x000fe20000300000 */
.L_x_27:
[----:B-----5:R-:W-:Y:S01]  /*10dc0*/  ISETP.NE.AND P1, PT, R17, RZ, PT ;  /* 0x000000ff1100720c */ /* 0x020fe20003f25270 */
[----:B------:R-:W-:Y:S01]  /*10dd0*/  UISETP.GT.U32.AND UP0, UPT, UR38, 0x1, UPT ;  /* 0x000000012600788c */ /* 0x000fe2000bf04070 */
[----:B------:R-:W-:-:S11]  /*10de0*/  MOV R3, UR8 ;  /* 0x0000000800037c02 */ /* 0x000fd60008000f00 */
[----:B------:R-:W-:-:S05]  /*10df0*/  @P1 IMAD R3, R3, 0x8, R0 ;  /* 0x0000000803031824 */ /* 0x000fca00078e0200 */
[----:B------:R-:W-:-:S04]  /*10e00*/  @P1 IADD3 R3, R3, 0x20, RZ ;  /* 0x0000002003031810 */ /* 0x000fc80007ffe0ff */
[----:B------:R-:W-:-:S04]  /*10e10*/  @P1 PRMT R3, R152, 0x654, R3 ;  /* 0x0000065498031816 */ /* 0x000fc80000000003 */
[----:B------:R0:W-:Y:S01]  /*10e20*/  @P1 SYNCS.ARRIVE.TRANS64.RED.A1T0 RZ, [R3+URZ], RZ ;  /* 0x000000ff03ff19a7 */ /* 0x0001e2000810043f */
[----:B------:R-:W-:-:S13]  /*10e30*/  PLOP3.LUT P1, PT, PT, PT, UP0, 0x80, 0x0 ;  /* 0x000000000000781c */ /* 0x000fda0003f2f008 */
[----:B0-----:R-:W-:Y:S05]  /*10e40*/  @P1 BRA `(.L_x_28) ;  /* 0x0000000000041947 */ /* 0x001fea0003800000 */
[----:B------:R-:W-:Y:S01]  /*10e50*/  BPT.TRAP 0x1 ;  /* 0x000000040000795c */ /* 0x000fe20000300000 */
.L_x_28:
[----:B------:R-:W-:Y:S02]  /*10e60*/  UISETP.GT.AND UP2, UPT, UR9, 0x1, UPT ;  /* 0x000000010900788c */ /* 0x000fe4000bf44270 */
[----:B------:R-:W-:Y:S02]  /*10e70*/  UIADD3 UR6, UR6, 0x1, URZ ;  /* 0x0000000106067890 */ /* 0x000fe4000fffe03f */
[----:B------:R-:W-:Y:S02]  /*10e80*/  UIADD3 UR8, UR8, 0x1, URZ ;  /* 0x0000000108087890 */ /* 0x000fe4000fffe03f */
[----:B------:R-:W-:Y:S01]  /*10e90*/  PLOP3.LUT P1, PT, PT, PT, UP2, 0x80, 0x0 ;  /* 0x000000000000781c */ /* 0x000fe20003f2f028 */
[----:B------:R-:W-:Y:S02]  /*10ea0*/  UISETP.NE.AND UP0, UPT, UR6, 0x4, UPT ;  /* 0x000000040600788c */ /* 0x000fe4000bf05270 */
[----:B------:R-:W-:Y:S02]  /*10eb0*/  UIADD3 UR10, UR9, -0x1, URZ ;  /* 0xffffffff090a7890 */ /* 0x000fe4000fffe03f */
[----:B------:R-:W-:-:S02]  /*10ec0*/  USEL UR9, URZ, 0x1, UP0 ;  /* 0x000000013f097887 */ /* 0x000fc40008000000 */
[----:B------:R-:W-:Y:S02]  /*10ed0*/  UISETP.NE.AND UP1, UPT, UR8, 0x4, UPT ;  /* 0x000000040800788c */ /* 0x000fe4000bf25270 */
[----:B------:R-:W-:Y:S02]  /*10ee0*/  ULOP3.LUT UR7, UR7, UR9, URZ, 0x3c, !UPT ;  /* 0x0000000907077292 */ /* 0x000fe4000f8e3c3f */
[----:B------:R-:W-:Y:S02]  /*10ef0*/  USEL UR6, UR6, URZ, UP0 ;  /* 0x0000003f06067287 */ /* 0x000fe40008000000 */
[----:B------:R-:W-:Y:S01]  /*10f00*/  USEL UR8, UR8, URZ, UP1 ;  /* 0x0000003f08087287 */ /* 0x000fe20008800000 */
[----:B------:R-:W-:Y:S01]  /*10f10*/  UMOV UR9, UR10 ;  /* 0x0000000a00097c82 */ /* 0x000fe20008000000 */
[----:B------:R-:W-:Y:S10]  /*10f20*/  @P1 BRA `(.L_x_29) ;  /* 0xffffff7c00541947 */ /* 0x000ff4000383ffff */
.L_x_22:
[----:B-----5:R-:W0:Y:S02]  /*10f30*/  LDC R3, c[0x0][0x28c] ;  /* 0x0000a300ff037b82 */ /* 0x020e240000000800 */
[----:B0-----:R-:W-:-:S13]  /*10f40*/  ISETP.GE.AND P1, PT, R3, 0x1, PT ;  /* 0x000000010300780c */ /* 0x001fda0003f26270 */
[----:B------:R-:W-:Y:S05]  /*10f50*/  @!P1 BRA `(.L_x_30) ;  /* 0x0000000000449947 */ /* 0x000fea0003800000 */
[----:B------:R-:W-:Y:S05]  /*10f60*/  @!P0 BRA `(.L_x_31) ;  /* 0x0000000000048947 */ /* 0x000fea0003800000 */
[----:B------:R-:W-:Y:S01]  /*10f70*/  BPT.TRAP 0x1 ;  /* 0x000000040000795c */ /* 0x000fe20000300000 */
.L_x_31:
[----:B------:R-:W-:Y:S01]  /*10f80*/  ISETP.NE.AND P0, PT, R17, RZ, PT ;  /* 0x000000ff1100720c */ /* 0x000fe20003f05270 */
[----:B------:R-:W-:-:S12]  /*10f90*/  UISETP.LT.AND UP1, UPT, UR43, 0x1, UPT ;  /* 0x000000012b00788c */ /* 0x000fd8000bf21270 */
[----:B------:R-:W-:-:S05]  /*10fa0*/  VOTEU.ANY UP0, P0 ;  /* 0x00000000003f7886 */ /* 0x000fca0000000100 */
[----:B------:R-:W-:-:S04]  /*10fb0*/  @UP0 USEL UR4, UR43, 0x1, UP1 ;  /* 0x000000012b040887 */ /* 0x000fc80008800000 */
[----:B------:R-:W-:Y:S02]  /*10fc0*/  @UP0 UIADD3 UR4, UR37, UR43, -UR4 ;  /* 0x0000002b25040290 */ /* 0x000fe4000fffe804 */
[----:B------:R-:W-:-:S04]  /*10fd0*/  UISETP.GT.U32.AND UP0, UPT, UR38, 0x1, UPT ;  /* 0x000000012600788c */ /* 0x000fc8000bf04070 */
[----:B------:R-:W-:-:S05]  /*10fe0*/  IMAD.U32 R3, RZ, RZ, UR4 ;  /* 0x00000004ff037e24 */ /* 0x000fca000f8e00ff */
[----:B------:R-:W-:-:S04]  /*10ff0*/  @P0 SHF.L.U32 R3, R3, 0x3, RZ ;  /* 0x0000000303030819 */ /* 0x000fc800000006ff */
[----:B------:R-:W-:-:S04]  /*11000*/  @P0 LOP3.LUT R3, R3, 0x18, RZ, 0xc0, !PT ;  /* 0x0000001803030812 */ /* 0x000fc800078ec0ff */
[----:B------:R-:W-:-:S04]  /*11010*/  @P0 IADD3 R0, R0, 0x20, R3 ;  /* 0x0000002000000810 */ /* 0x000fc80007ffe003 */
[----:B------:R-:W-:-:S04]  /*11020*/  @P0 PRMT R0, R152, 0x654, R0 ;  /* 0x0000065498000816 */ /* 0x000fc80000000000 */
[----:B------:R0:W-:Y:S01]  /*11030*/  @P0 SYNCS.ARRIVE.TRANS64.RED.A1T0 RZ, [R0+URZ], RZ ;  /* 0x000000ff00ff09a7 */ /* 0x0001e2000810043f */
[----:B------:R-:W-:-:S13]  /*11040*/  PLOP3.LUT P0, PT, PT, PT, UP0, 0x80, 0x0 ;  /* 0x000000000000781c */ /* 0x000fda0003f0f008 */
[----:B0-----:R-:W-:Y:S05]  /*11050*/  @P0 BRA `(.L_x_30) ;  /* 0x0000000000040947 */ /* 0x001fea0003800000 */
[----:B------:R-:W-:Y:S01]  /*11060*/  BPT.TRAP 0x1 ;  /* 0x000000040000795c */ /* 0x000fe20000300000 */
.L_x_30:
[----:B------:R-:W0:Y:S01]  /*11070*/  S2R R8, SR_TID.X ;  /* 0x0000000000087919 */ /* 0x000e220000002100 */
[----:B------:R-:W-:Y:S01]  /*11080*/  IMAD.MOV.U32 R19, RZ, RZ, 0x6540 ;  /* 0x00006540ff137424 */ /* 0x000fe200078e00ff */
[----:B------:R-:W-:Y:S02]  /*11090*/  UIMAD.WIDE UR6, UR40, 0x100, URZ ;  /* 0x00000100280678a5 */ /* 0x000fe4000f8e023f */
[----:B------:R-:W-:Y:S01]  /*110a0*/  USHF.R.S32.HI UR10, URZ, 0x1f, UR42 ;  /* 0x0000001f3f0a7899 */ /* 0x000fe2000801142a */
[----:B------:R-:W-:Y:S01]  /*110b0*/  ULDC.64 UR8, c[0x0][0x5d0] ;  /* 0x0001740000087ab9 */ /* 0x000fe20000000a00 */
[----:B------:R-:W-:Y:S02]  /*110c0*/  UIADD3 UR37, UR43, UR37, URZ ;  /* 0x000000252b257290 */ /* 0x000fe4000fffe03f */
[----:B------:R-:W-:Y:S02]  /*110d0*/  UIMAD UR4, UR10, UR8, URZ ;  /* 0x000000080a0472a4 */ /* 0x000fe4000f8e023f */
[----:B------:R-:W-:-:S02]  /*110e0*/  USHF.L.U32 UR40, UR40, 0x8, URZ ;  /* 0x0000000828287899 */ /* 0x000fc4000800063f */
[----:B------:R-:W-:Y:S01]  /*110f0*/  UIMAD UR4, UR42, UR9, UR4 ;  /* 0x000000092a0472a4 */ /* 0x000fe2000f8e0204 */
[----:B------:R-:W-:Y:S01]  /*11100*/  ULDC UR5, c[0x0][0x284] ;  /* 0x0000a10000057ab9 */ /* 0x000fe20000000800 */
[----:B------:R-:W-:Y:S01]  /*11110*/  UISETP.GT.U32.AND UP0, UPT, UR37, 0x3, UPT ;  /* 0x000000032500788c */ /* 0x000fe2000bf04070 */
[----:B------:R-:W-:-:S03]  /*11120*/  MOV R153, UR5 ;  /* 0x0000000500997c02 */ /* 0x000fc60008000f00 */
[----:B------:R-:W-:Y:S01]  /*11130*/  UISETP.LT.U32.AND UP0, UPT, UR43, 0x4, UP0 ;  /* 0x000000042b00788c */ /* 0x000fe20008701070 */
[--C-:B0-----:R-:W-:Y:S02]  /*11140*/  SHF.R.U32.HI R4, RZ, 0x7, R8.reuse ;  /* 0x00000007ff047819 */ /* 0x101fe40000011608 */
[----:B------:R-:W-:Y:S02]  /*11150*/  SHF.R.U32.HI R5, RZ, 0x2, R8 ;  /* 0x00000002ff057819 */ /* 0x000fe40000011608 */
[----:B------:R-:W-:Y:S02]  /*11160*/  LOP3.LUT R4, R4, 0x1, RZ, 0xc0, !PT ;  /* 0x0000000104047812 */ /* 0x000fe400078ec0ff */
[C---:B------:R-:W-:Y:S02]  /*11170*/  SHF.L.U32 R18, R8.reuse, 0x1, RZ ;  /* 0x0000000108127819 */ /* 0x040fe400000006ff */
[----:B------:R-:W-:Y:S01]  /*11180*/  LOP3.LUT R6, R8, 0x60, RZ, 0xc0, !PT ;  /* 0x0000006008067812 */ /* 0x000fe200078ec0ff */
[----:B------:R-:W-:Y:S01]  /*11190*/  IMAD.SHL.U32 R3, R4, 0x40, RZ ;  /* 0x0000004004037824 */ /* 0x000fe200078e00ff */
[----:B------:R-:W-:-:S02]  /*111a0*/  LOP3.LUT R5, R5, 0x7, RZ, 0xc0, !PT ;  /* 0x0000000705057812 */ /* 0x000fc400078ec0ff */
[----:B------:R-:W-:Y:S02]  /*111b0*/  LOP3.LUT R18, R18, 0x6, RZ, 0xc0, !PT ;  /* 0x0000000612127812 */ /* 0x000fe400078ec0ff */
[----:B------:R-:W-:Y:S02]  /*111c0*/  SHF.R.U32.HI R6, RZ, 0x1, R6 ;  /* 0x00000001ff067819 */ /* 0x000fe40000011606 */
[--C-:B------:R-:W-:Y:S02]  /*111d0*/  LOP3.LUT R3, R3, 0x40, R5.reuse, 0xe2, !PT ;  /* 0x0000004003037812 */ /* 0x100fe400078ee205 */
[----:B------:R-:W-:Y:S01]  /*111e0*/  PRMT R18, R18, R19, UR41 ;  /* 0x0000002912127e16 */ /* 0x000fe20008000013 */
[----:B------:R-:W-:Y:S01]  /*111f0*/  USHF.L.U32 UR41, UR41, 0x8, URZ ;  /* 0x0000000829297899 */ /* 0x000fe2000800063f */
[----:B------:R-:W-:Y:S01]  /*11200*/  IADD3 R0, RZ, -R6, -R5 ;  /* 0x80000006ff007210 */ /* 0x000fe20007ffe805 */
[----:B------:R-:W-:Y:S01]  /*11210*/  IMAD.MOV.U32 R5, RZ, RZ, -0x2 ;  /* 0xfffffffeff057424 */ /* 0x000fe200078e00ff */
[----:B------:R-:W-:-:S02]  /*11220*/  LOP3.LUT R3, R3, UR6, R6, 0xfe, !PT ;  /* 0x0000000603037c12 */ /* 0x000fc4000f8efe06 */
[----:B------:R-:W-:Y:S01]  /*11230*/  SHF.R.S32.HI R19, RZ, 0x1f, R18 ;  /* 0x0000001fff137819 */ /* 0x000fe20000011412 */
[----:B------:R-:W-:Y:S01]  /*11240*/  IMAD R0, R4, -0x40, R0 ;  /* 0xffffffc004007824 */ /* 0x000fe200078e0200 */
[----:B------:R-:W-:Y:S01]  /*11250*/  MOV R6, UR8 ;  /* 0x0000000800067c02 */ /* 0x000fe20008000f00 */
[----:B------:R-:W-:Y:S02]  /*11260*/  ULDC UR8, c[0x0][0x288] ;  /* 0x0000a20000087ab9 */ /* 0x000fe40000000800 */
[----:B------:R-:W-:Y:S01]  /*11270*/  UISETP.GE.AND UP1, UPT, UR41, UR8, UPT ;  /* 0x000000082900728c */ /* 0x000fe2000bf26270 */
[----:B------:R-:W-:Y:S01]  /*11280*/  IADD3 R153, R153, -UR40, R0 ;  /* 0x8000002899997c10 */ /* 0x000fe2000fffe000 */
[----:B------:R-:W-:Y:S01]  /*11290*/  IMAD.WIDE.U32 R6, R6, UR42, R18 ;  /* 0x0000002a06067c25 */ /* 0x000fe2000f8e0012 */
[----:B------:R-:W-:Y:S01]  /*112a0*/  LOP3.LUT R0, R8, 0x3, RZ, 0xc0, !PT ;  /* 0x0000000308007812 */ /* 0x000fe200078ec0ff */
[----:B------:R-:W-:Y:S02]  /*112b0*/  UISETP.GE.OR UP1, UPT, UR40, UR5, UP1 ;  /* 0x000000052800728c */ /* 0x000fe40008f26670 */
[----:B------:R-:W-:Y:S01]  /*112c0*/  VIADD R7, R7, UR4 ;  /* 0x0000000407077c36 */ /* 0x000fe20008000000 */
[----:B------:R-:W-:Y:S01]  /*112d0*/  USHF.R.U32.HI UR4, URZ, 0x2, UR37 ;  /* 0x000000023f047899 */ /* 0x000fe20008011625 */
[----:B------:R-:W-:Y:S01]  /*112e0*/  IMAD R0, R0, R5, UR8 ;  /* 0x0000000800007e24 */ /* 0x000fe2000f8e0205 */
[----:B------:R-:W-:Y:S01]  /*112f0*/  USEL UR5, URZ, 0x1, !UP0 ;  /* 0x000000013f057887 */ /* 0x000fe2000c000000 */
[----:B------:R-:W-:Y:S01]  /*11300*/  PLOP3.LUT P0, PT, PT, PT, UP1, 0x80, 0x0 ;  /* 0x000000000000781c */ /* 0x000fe20003f0f018 */
[----:B------:R-:W-:-:S02]  /*11310*/  ULOP3.LUT UR4, UR4, 0x1, URZ, 0xc0, !UPT ;  /* 0x0000000104047892 */ /* 0x000fc4000f8ec03f */
[----:B------:R-:W-:Y:S01]  /*11320*/  ULOP3.LUT UR37, UR37, 0x3, URZ, 0xc0, !UPT ;  /* 0x0000000325257892 */ /* 0x000fe2000f8ec03f */
[----:B------:R-:W-:Y:S01]  /*11330*/  IADD3 R0, R0, -UR41, RZ ;  /* 0x8000002900007c10 */ /* 0x000fe2000fffe0ff */
[----:B------:R-:W-:Y:S01]  /*11340*/  UISETP.NE.U32.AND UP2, UPT, UR4, 0x1, UPT ;  /* 0x000000010400788c */ /* 0x000fe2000bf45070 */
[----:B------:R-:W-:-:S03]  /*11350*/  UMOV UR40, 0xffffffff ;  /* 0xffffffff00287882 */ /* 0x000fc60000000000 */
[----:B------:R-:W-:-:S04]  /*11360*/  UISETP.GT.U32.AND UP2, UPT, UR43, 0x3, !UP2 ;  /* 0x000000032b00788c */ /* 0x000fc8000d744070 */
[----:B------:R-:W-:-:S04]  /*11370*/  USEL UR4, URZ, 0x1, !UP2 ;  /* 0x000000013f047887 */ /* 0x000fc8000d000000 */
[----:B------:R-:W-:Y:S01]  /*11380*/  ULOP3.LUT UR36, UR4, UR36, UR5, 0x96, !UPT ;  /* 0x0000002404247292 */ /* 0x000fe2000f8e9605 */
[----:B------:R-:W-:Y:S11]  /*11390*/  @P0 BRA `(.L_x_32) ;  /* 0x0000010400d80947 */ /* 0x000ff60003800000 */
[----:B------:R-:W-:Y:S01]  /*113a0*/  FSETP.NEU.AND P0, PT, R16, RZ, PT ;  /* 0x000000ff1000720b */ /* 0x000fe20003f0d000 */
[----:B------:R-:W-:Y:S01]  /*113b0*/  ULDC.64 UR8, c[0x0][0x5c8] ;  /* 0x0001720000087ab9 */ /* 0x000fe20000000a00 */
[----:B------:R-:W-:Y:S01]  /*113c0*/  ISETP.GT.AND P3, PT, R153, RZ, PT ;  /* 0x000000ff9900720c */ /* 0x000fe20003f64270 */
[----:B------:R-:W-:Y:S01]  /*113d0*/  UIMAD UR4, UR7, UR8, URZ ;  /* 0x00000008070472a4 */ /* 0x000fe2000f8e023f */
[----:B------:R-:W-:Y:S01]  /*113e0*/  IMAD.U32 R10, RZ, RZ, UR9 ;  /* 0x00000009ff0a7e24 */ /* 0x000fe2000f8e00ff */
[----:B------:R-:W-:Y:S01]  /*113f0*/  BSSY B0, `(.L_x_32) ;  /* 0x0001070000007945 */ /* 0x000fe20003800000 */
[----:B------:R-:W-:Y:S01]  /*11400*/  IMAD.WIDE.U32 R6, R3, UR8, R6 ;  /* 0x0000000803067c25 */ /* 0x000fe2000f8e0006 */
[----:B------:R-:W-:-:S03]  /*11410*/  ISETP.GT.AND P1, PT, R0, RZ, P3 ;  /* 0x000000ff0000720c */ /* 0x000fc60001f24270 */
[----:B------:R-:W-:-:S05]  /*11420*/  IMAD R10, R3, R10, UR4 ;  /* 0x00000004030a7e24 */ /* 0x000fca000f8e020a */
[----:B------:R-:W-:Y:S01]  /*11430*/  IADD3 R10, R7, R10, RZ ;  /* 0x0000000a070a7210 */ /* 0x000fe20007ffe0ff */
[----:B------:R-:W-:Y:S06]  /*11440*/  @!P0 BRA `(.L_x_33) ;  /* 0x000000b800108947 */ /* 0x000fec0003800000 */
[----:B------:R-:W0:Y:S01]  /*11450*/  LDC.64 R22, c[0x0][0x5b8] ;  /* 0x00016e00ff167b82 */ /* 0x000e220000000a00 */
[----:B------:R-:W2:Y:S01]  /*11460*/  LDL.LU R11, [R1] ;  /* 0x00000000010b7983 */ /* 0x000ea20000300800 */
[----:B------:R-:W-:-:S06]  /*11470*/  ULDC.64 UR4, c[0x0][0x5c0] ;  /* 0x0001700000047ab9 */ /* 0x000fcc0000000a00 */
[----:B------:R-:W1:Y:S08]  /*11480*/  LDC.64 R14, c[0x0][0x5b0] ;  /* 0x00016c00ff0e7b82 */ /* 0x000e700000000a00 */
[----:B------:R-:W3:Y:S01]  /*11490*/  LDC.64 R12, c[0x0][0x5a8] ;  /* 0x00016a00ff0c7b82 */ /* 0x000ee20000000a00 */
[C---:B0-----:R-:W-:Y:S02]  /*114a0*/  IMAD R159, R22.reuse, UR10, RZ ;  /* 0x0000000a169f7c24 */ /* 0x041fe4000f8e02ff */
[----:B------:R-:W-:-:S04]  /*114b0*/  IMAD.WIDE.U32 R154, R22, UR42, R18 ;  /* 0x0000002a169a7c25 */ /* 0x000fc8000f8e0012 */
[----:B------:R-:W-:Y:S01]  /*114c0*/  IMAD R159, R23, UR42, R159 ;  /* 0x0000002a179f7c24 */ /* 0x000fe2000f8e029f */
[----:B------:R-:W-:Y:S01]  /*114d0*/  MOV R20, R154 ;  /* 0x0000009a00147202 */ /* 0x000fe20000000f00 */
[----:B-1----:R-:W-:Y:S02]  /*114e0*/  IMAD R158, R14, UR7, RZ ;  /* 0x000000070e9e7c24 */ /* 0x002fe4000f8e02ff */
[----:B------:R-:W-:Y:S02]  /*114f0*/  IMAD.IADD R21, R155, 0x1, R159 ;  /* 0x000000019b157824 */ /* 0x000fe400078e029f */
[C---:B------:R-:W-:Y:S02]  /*11500*/  IMAD R158, R3.reuse, R15, R158 ;  /* 0x0000000f039e7224 */ /* 0x040fe400078e029e */
[----:B------:R-:W-:-:S04]  /*11510*/  IMAD.WIDE.U32 R4, R3, R14, R20 ;  /* 0x0000000e03047225 */ /* 0x000fc800078e0014 */
[----:B------:R-:W-:Y:S01]  /*11520*/  IMAD.IADD R5, R5, 0x1, R158 ;  /* 0x0000000105057824 */ /* 0x000fe200078e029e */
[----:B---3--:R-:W-:-:S04]  /*11530*/  LEA R8, P0, R4, R12, 0x1 ;  /* 0x0000000c04087211 */ /* 0x008fc800078008ff */
[----:B------:R-:W-:-:S05]  /*11540*/  LEA.HI.X R9, R4, R13, R5, 0x1, P0 ;  /* 0x0000000d04097211 */ /* 0x000fca00000f0c05 */
[----:B------:R-:W3:Y:S01]  /*11550*/  @P1 LDG.E.LTC128B.U16 R23, desc[UR44][R8.64] ;  /* 0x0000002c08171981 */ /* 0x000ee2000c1e1520 */
[----:B------:R-:W-:Y:S01]  /*11560*/  BSSY B1, `(.L_x_34) ;  /* 0x0000011000017945 */ /* 0x000fe20003800000 */
[----:B---3--:R-:W-:-:S05]  /*11570*/  HADD2.F32 R4, -RZ, R23.H0_H0 ;  /* 0x20000017ff047230 */ /* 0x008fca0000004100 */
[----:B------:R-:W-:-:S04]  /*11580*/  FMUL R4, R4, R16 ;  /* 0x0000001004047220 */ /* 0x000fc80000400000 */
[----:B--2---:R-:W-:Y:S01]  /*11590*/  FFMA R7, R11, R2, R4 ;  /* 0x000000020b077223 */ /* 0x004fe20000000004 */
[----:B------:R-:W-:-:S04]  /*115a0*/  LEA R4, P0, R6, UR4, 0x1 ;  /* 0x0000000406047c11 */ /* 0x000fc8000f8008ff */
[----:B------:R-:W-:Y:S02]  /*115b0*/  LEA.HI.X R5, R6, UR5, R10, 0x1, P0 ;  /* 0x0000000506057c11 */ /* 0x000fe400080f0c0a */
[----:B------:R-:W-:-:S05]  /*115c0*/  F2FP.F16.F32.PACK_AB R6, RZ, R7 ;  /* 0x00000007ff06723e */ /* 0x000fca00000000ff */
[----:B------:R0:W-:Y:S02]  /*115d0*/  @P1 STG.E.U16 desc[UR44][R4.64], R6 ;  /* 0x0000000604001986 */ /* 0x0001e4000c10152c */
[----:B0-----:R-:W-:-:S05]  /*115e0*/  IMAD.WIDE.U32 R6, R3, R14, R18 ;  /* 0x0000000e03067225 */ /* 0x001fca00078e0012 */
[----:B------:R-:W-:-:S03]  /*115f0*/  IADD3 R7, R158, R7, RZ ;  /* 0x000000079e077210 */ /* 0x000fc60007ffe0ff */
[----:B------:R-:W-:-:S04]  /*11600*/  IMAD.WIDE.U32 R6, R22, UR42, R6 ;  /* 0x0000002a16067c25 */ /* 0x000fc8000f8e0006 */
[----:B------:R-:W-:Y:S01]  /*11610*/  IMAD.IADD R7, R159, 0x1, R7 ;  /* 0x000000019f077824 */ /* 0x000fe200078e0207 */
[----:B------:R-:W-:-:S04]  /*11620*/  LEA R10, P0, R6, R12, 0x1 ;  /* 0x0000000c060a7211 */ /* 0x000fc800078008ff */
[----:B------:R-:W-:Y:S02]  /*11630*/  LEA.HI.X R11, R6, R13, R7, 0x1, P0 ;  /* 0x0000000d060b7211 */ /* 0x000fe400000f0c07 */
[----:B------:R-:W-:-:S13]  /*11640*/  ISETP.GT.AND P0, PT, R0, 0x1, P3 ;  /* 0x000000010000780c */ /* 0x000fda0001f04270 */
[----:B------:R-:W-:Y:S05]  /*11650*/  @!P0 BRA `(.L_x_35) ;  /* 0x0000000000048947 */ /* 0x000fea0003800000 */
[----:B------:R0:W5:Y:S02]  /*11660*/  LDG.E.LTC128B.U16 R23, desc[UR44][R10.64+0x2] ;  /* 0x0000022c0a177981 */ /* 0x000164000c1e1520 */
.L_x_35:
[----:B------:R-:W-:Y:S05]  /*11670*/  BSYNC B1 ;  /* 0x0000000000017941 */ /* 0x000fea0003800000 */
.L_x_34:
[----:B------:R-:W2:Y:S01]  /*11680*/  LDL.LU R7, [R1+0x4] ;  /* 0x0000040001077983 */ /* 0x000ea20000300800 */
[----:B-----5:R-:W-:Y:S01]  /*11690*/  HADD2.F32 R6, -RZ, R23.H0_H0 ;  /* 0x20000017ff067230 */ /* 0x020fe20000004100 */
[C---:B------:R-:W-:Y:S02]  /*116a0*/  SHF.L.U64.HI R157, R14.reuse, 0x3, R15 ;  /* 0x000000030e9d7819 */ /* 0x040fe4000001020f */
[----:B------:R-:W-:Y:S01]  /*116b0*/  SHF.L.U32 R156, R14, 0x3, RZ ;  /* 0x000000030e9c7819 */ /* 0x000fe200000006ff */
[----:B------:R-:W3:Y:S01]  /*116c0*/  LDL.LU R160, [R1+0x8] ;  /* 0x0000080001a07983 */ /* 0x000ee20000300800 */
[----:B------:R-:W-:-:S04]  /*116d0*/  FMUL R6, R6, R16 ;  /* 0x0000001006067220 */ /* 0x000fc80000400000 */
[----:B--2---:R-:W-:-:S05]  /*116e0*/  FFMA R6, R7, R2, R6 ;  /* 0x0000000207067223 */ /* 0x004fca0000000006 */
[----:B------:R-:W-:-:S05]  /*116f0*/  F2FP.F16.F32.PACK_AB R6, RZ, R6 ;  /* 0x00000006ff06723e */ /* 0x000fca00000000ff */
[----:B------:R1:W-:Y:S01]  /*11700*/  @P0 STG.E.U16 desc[UR44][R4.64+0x2], R6 ;  /* 0x0000020604000986 */ /* 0x0003e2000c10152c */
[----:B------:R-:W-:-:S04]  /*11710*/  ISETP.GT.AND P0, PT, R153, 0x8, PT ;  /* 0x000000089900780c */ /* 0x000fc80003f04270 */
[----:B------:R-:W-:Y:S01]  /*11720*/  ISETP.GT.AND P1, PT, R0, RZ, P0 ;  /* 0x000000ff0000720c */ /* 0x000fe20000724270 */
[----:B-1----:R-:W-:-:S04]  /*11730*/  IMAD.WIDE.U32 R6, R3, R14, R156 ;  /* 0x0000000e03067225 */ /* 0x002fc800078e009c */
[----:B------:R-:W-:Y:S01]  /*11740*/  IMAD.IADD R158, R158, 0x1, R7 ;  /* 0x000000019e9e7824 */ /* 0x000fe200078e0207 */
[----:B------:R-:W-:-:S04]  /*11750*/  IADD3 R7, P2, R154, R6, RZ ;  /* 0x000000069a077210 */ /* 0x000fc80007f5e0ff */
[----:B------:R-:W-:Y:S02]  /*11760*/  IADD3.X R9, R158, R21, RZ, P2, !PT ;  /* 0x000000159e097210 */ /* 0x000fe400017fe4ff */
[----:B------:R-:W-:-:S04]  /*11770*/  LEA R8, P2, R7, R12, 0x1 ;  /* 0x0000000c07087211 */ /* 0x000fc800078408ff */
[----:B------:R-:W-:-:S05]  /*11780*/  LEA.HI.X R9, R7, R13, R9, 0x1, P2 ;  /* 0x0000000d07097211 */ /* 0x000fca00010f0c09 */
[----:B------:R1:W2:Y:S01]  /*11790*/  @P1 LDG.E.LTC128B.U16 R23, desc[UR44][R8.64] ;  /* 0x0000002c08171981 */ /* 0x0002a2000c1e1520 */
[----:B------:R-:W-:Y:S01]  /*117a0*/  IADD3 R6, P2, R18, R6, RZ ;  /* 0x0000000612067210 */ /* 0x000fe20007f5e0ff */
[----:B------:R-:W-:Y:S01]  /*117b0*/  BSSY B1, `(.L_x_36) ;  /* 0x0000016000017945 */ /* 0x000fe20003800000 */
[----:B------:R-:W-:-:S03]  /*117c0*/  ISETP.GT.AND P4, PT, R0, 0x1, P0 ;  /* 0x000000010000780c */ /* 0x000fc60000784270 */
[----:B------:R-:W-:Y:S02]  /*117d0*/  IMAD.X R7, R19, 0x1, R158, P2 ;  /* 0x0000000113077824 */ /* 0x000fe400010e069e */
[----:B------:R-:W-:Y:S02]  /*117e0*/  IMAD.U32 R158, RZ, RZ, UR9 ;  /* 0x00000009ff9e7e24 */ /* 0x000fe4000f8e00ff */
[----:B------:R-:W-:-:S05]  /*117f0*/  IMAD.WIDE.U32 R6, R22, UR42, R6 ;  /* 0x0000002a16067c25 */ /* 0x000fca000f8e0006 */
[----:B------:R-:W-:Y:S02]  /*11800*/  IADD3 R7, R159, R7, RZ ;  /* 0x000000079f077210 */ /* 0x000fe40007ffe0ff */
[----:B-1----:R-:W-:-:S04]  /*11810*/  LEA R8, P2, R6, R12, 0x1 ;  /* 0x0000000c06087211 */ /* 0x002fc800078408ff */
[----:B------:R-:W-:Y:S01]  /*11820*/  LEA.HI.X R9, R6, R13, R7, 0x1, P2 ;  /* 0x0000000d06097211 */ /* 0x000fe200010f0c07 */
[----:B--2---:R-:W-:-:S05]  /*11830*/  HADD2.F32 R6, -RZ, R23.H0_H0 ;  /* 0x20000017ff067230 */ /* 0x004fca0000004100 */
[----:B------:R-:W-:-:S04]  /*11840*/  FMUL R6, R6, R16 ;  /* 0x0000001006067220 */ /* 0x000fc80000400000 */
[----:B---3--:R-:W-:Y:S01]  /*11850*/  FFMA R7, R160, R2, R6 ;  /* 0x00000002a0077223 */ /* 0x008fe20000000006 */
[----:B------:R-:W-:Y:S01]  /*11860*/  IMAD.U32 R160, RZ, RZ, UR8 ;  /* 0x00000008ffa07e24 */ /* 0x000fe2000f8e00ff */
[----:B------:R-:W-:-:S03]  /*11870*/  MOV R6, UR8 ;  /* 0x0000000800067c02 */ /* 0x000fc60008000f00 */
[----:B------:R-:W-:Y:S02]  /*11880*/  F2FP.F16.F32.PACK_AB R7, RZ, R7 ;  /* 0x00000007ff07723e */ /* 0x000fe400000000ff */
[----:B------:R-:W-:Y:S02]  /*11890*/  SHF.L.U32 R160, R160, 0x4, RZ ;  /* 0x00000004a0a07819 */ /* 0x000fe400000006ff */
[----:B------:R-:W-:Y:S02]  /*118a0*/  SHF.L.U64.HI R158, R6, 0x4, R158 ;  /* 0x00000004069e7819 */ /* 0x000fe4000001029e */
[----:B------:R-:W-:Y:S02]  /*118b0*/  IADD3 R6, P2, R160, R4, RZ ;  /* 0x00000004a0067210 */ /* 0x000fe40007f5e0ff */
[----:B------:R-:W-:-:S03]  /*118c0*/  PRMT R161, R7, 0x7610, R161 ;  /* 0x0000761007a17816 */ /* 0x000fc600000000a1 */
[----:B------:R-:W-:-:S05]  /*118d0*/  IMAD.X R7, R158, 0x1, R5, P2 ;  /* 0x000000019e077824 */ /* 0x000fca00010e0605 */
[----:B------:R1:W-:Y:S01]  /*118e0*/  @P1 STG.E.U16 desc[UR44][R6.64], R161 ;  /* 0x000000a106001986 */ /* 0x0003e2000c10152c */
[----:B------:R-:W-:Y:S05]  /*118f0*/  @!P4 BRA `(.L_x_37) ;  /* 0x000000000004c947 */ /* 0x000fea0003800000 */
[----:B------:R2:W5:Y:S02]  /*11900*/  LDG.E.LTC128B.U16 R23, desc[UR44][R8.64+0x2] ;  /* 0x0000022c08177981 */ /* 0x000564000c1e1520 */
.L_x_37:
[----:B------:R-:W-:Y:S05]  /*11910*/  BSYNC B1 ;  /* 0x0000000000017941 */ /* 0x000fea0003800000 */
.L_x_36:
[----:B------:R-:W3:Y:S01]  /*11920*/  LDL.LU R162, [R1+0xc] ;  /* 0x00000c0001a27983 */ /* 0x000ee20000300800 */
[----:B-1---5:R-:W-:Y:S01]  /*11930*/  HADD2.F32 R161, -RZ, R23.H0_H0 ;  /* 0x20000017ffa17230 */ /* 0x022fe20000004100 */
[----:B------:R-:W-:Y:S01]  /*11940*/  ISETP.GT.AND P1, PT, R0, 0x8, P3 ;  /* 0x000000080000780c */ /* 0x000fe20001f24270 */
[----:B------:R-:W-:Y:S03]  /*11950*/  BSSY B1, `(.L_x_38) ;  /* 0x0000007000017945 */ /* 0x000fe60003800000 */
[----:B------:R-:W-:-:S04]  /*11960*/  FMUL R161, R161, R16 ;  /* 0x00000010a1a17220 */ /* 0x000fc80000400000 */
[----:B---3--:R-:W-:-:S05]  /*11970*/  FFMA R161, R162, R2, R161 ;  /* 0x00000002a2a17223 */ /* 0x008fca00000000a1 */
[----:B------:R-:W-:-:S05]  /*11980*/  F2FP.F16.F32.PACK_AB R161, RZ, R161 ;  /* 0x000000a1ffa1723e */ /* 0x000fca00000000ff */
[----:B------:R1:W-:Y:S01]  /*11990*/  @P4 STG.E.U16 desc[UR44][R6.64+0x2], R161 ;  /* 0x000002a106004986 */ /* 0x0003e2000c10152c */
[----:B------:R-:W-:Y:S05]  /*119a0*/  @!P1 BRA `(.L_x_39) ;  /* 0x0000000000049947 */ /* 0x000fea0003800000 */
[----:B------:R3:W5:Y:S02]  /*119b0*/  LDG.E.LTC128B.U16 R23, desc[UR44][R10.64+0x10] ;  /* 0x0000102c0a177981 */ /* 0x000764000c1e1520 */
.L_x_39:
[----:B------:R-:W-:Y:S05]  /*119c0*/  BSYNC B1 ;  /* 0x0000000000017941 */ /* 0x000fea0003800000 */
.L_x_38:
[----:B------:R-:W4:Y:S01]  /*119d0*/  LDL.LU R162, [R1+0x10] ;  /* 0x0000100001a27983 */ /* 0x000f220000300800 */
[----:B-1---5:R-:W-:Y:S01]  /*119e0*/  HADD2.F32 R161, -RZ, R23.H0_H0 ;  /* 0x20000017ffa17230 */ /* 0x022fe20000004100 */
[----:B------:R-:W-:Y:S01]  /*119f0*/  ISETP.GT.AND P2, PT, R0, 0x9, P3 ;  /* 0x000000090000780c */ /* 0x000fe20001f44270 */
[----:B------:R-:W-:Y:S03]  /*11a00*/  BSSY B1, `(.L_x_40) ;  /* 0x0000007000017945 */ /* 0x000fe60003800000 */
[----:B------:R-:W-:-:S04]  /*11a10*/  FMUL R161, R161, R16 ;  /* 0x00000010a1a17220 */ /* 0x000fc80000400000 */
[----:B----4-:R-:W-:-:S05]  /*11a20*/  FFMA R161, R162, R2, R161 ;  /* 0x00000002a2a17223 */ /* 0x010fca00000000a1 */
[----:B------:R-:W-:-:S05]  /*11a30*/  F2FP.F16.F32.PACK_AB R161, RZ, R161 ;  /* 0x000000a1ffa1723e */ /* 0x000fca00000000ff */
[----:B------:R1:W-:Y:S01]  /*11a40*/  @P1 STG.E.U16 desc[UR44][R4.64+0x10], R161 ;  /* 0x000010a104001986 */ /* 0x0003e2000c10152c */
[----:B------:R-:W-:Y:S05]  /*11a50*/  @!P2 BRA `(.L_x_41) ;  /* 0x000000000004a947 */ /* 0x000fea0003800000 */
[----:B------:R4:W5:Y:S02]  /*11a60*/  LDG.E.LTC128B.U16 R23, desc[UR44][R10.64+0x12] ;  /* 0x0000122c0a177981 */ /* 0x000964000c1e1520 */
.L_x_41:
[----:B------:R-:W-:Y:S05]  /*11a70*/  BSYNC B1 ;  /* 0x0000000000017941 */ /* 0x000fea0003800000 */
.L_x_40:
[----:B------:R-:W2:Y:S01]  /*11a80*/  LDL.LU R162, [R1+0x14] ;  /* 0x0000140001a27983 */ /* 0x000ea20000300800 */
[----:B-1---5:R-:W-:Y:S01]  /*11a90*/  HADD2.F32 R161, -RZ, R23.H0_H0 ;  /* 0x20000017ffa17230 */ /* 0x022fe20000004100 */
[----:B------:R-:W-:Y:S01]  /*11aa0*/  ISETP.GT.AND P1, PT, R0, 0x8, P0 ;  /* 0x000000080000780c */ /* 0x000fe20000724270 */
[----:B------:R-:W-:Y:S03]  /*11ab0*/  BSSY B1, `(.L_x_42) ;  /* 0x0000007000017945 */ /* 0x000fe60003800000 */
[----:B------:R-:W-:-:S04]  /*11ac0*/  FMUL R161, R161, R16 ;  /* 0x00000010a1a17220 */ /* 0x000fc80000400000 */
[----:B--2---:R-:W-:-:S05]  /*11ad0*/  FFMA R161, R162, R2, R161 ;  /* 0x00000002a2a17223 */ /* 0x004fca00000000a1 */
[----:B------:R-:W-:-:S05]  /*11ae0*/  F2FP.F16.F32.PACK_AB R161, RZ, R161 ;  /* 0x000000a1ffa1723e */ /* 0x000fca00000000ff */
[----:B------:R1:W-:Y:S01]  /*11af0*/  @P2 STG.E.U16 desc[UR44][R4.64+0x12], R161 ;  /* 0x000012a104002986 */ /* 0x0003e2000c10152c */
[----:B------:R-:W-:Y:S05]  /*11b00*/  @!P1 BRA `(.L_x_43) ;  /* 0x0000000000049947 */ /* 0x000fea0003800000 */
[----:B------:R2:W5:Y:S02]  /*11b10*/  LDG.E.LTC128B.U16 R23, desc[UR44][R8.64+0x10] ;  /* 0x0000102c08177981 */ /* 0x000564000c1e1520 */
.L_x_43:
[----:B------:R-:W-:Y:S05]  /*11b20*/  BSYNC B1 ;  /* 0x0000000000017941 */ /* 0x000fea0003800000 */
.L_x_42:
        /* <DEDUP_REMOVED lines=10> */
.L_x_45:
[----:B------:R-:W-:Y:S05]  /*11bd0*/  BSYNC B1 ;  /* 0x0000000000017941 */ /* 0x000fea0003800000 */
.L_x_44:
        /* <DEDUP_REMOVED lines=10> */
.L_x_47:
[----:B------:R-:W-:Y:S05]  /*11c80*/  BSYNC B1 ;  /* 0x0000000000017941 */ /* 0x000fea0003800000 */
.L_x_46:
        /* <DEDUP_REMOVED lines=10> */
.L_x_49:
[----:B------:R-:W-:Y:S05]  /*11d30*/  BSYNC B1 ;  /* 0x0000000000017941 */ /* 0x000fea0003800000 */
.L_x_48:
        /* <DEDUP_REMOVED lines=10> */
.L_x_51:
[----:B------:R-:W-:Y:S05]  /*11de0*/  BSYNC B1 ;  /* 0x0000000000017941 */ /* 0x000fea0003800000 */
.L_x_50:
        /* <DEDUP_REMOVED lines=10> */
.L_x_53:
[----:B------:R-:W-:Y:S05]  /*11e90*/  BSYNC B1 ;  /* 0x0000000000017941 */ /* 0x000fea0003800000 */
.L_x_52:
        /* <DEDUP_REMOVED lines=10> */
.L_x_55:
[----:B------:R-:W-:Y:S05]  /*11f40*/  BSYNC B1 ;  /* 0x0000000000017941 */ /* 0x000fea0003800000 */
.L_x_54:
        /* <DEDUP_REMOVED lines=10> */
.L_x_57:
[----:B------:R-:W-:Y:S05]  /*11ff0*/  BSYNC B1 ;  /* 0x0000000000017941 */ /* 0x000fea0003800000 */
.L_x_56:
        /* <DEDUP_REMOVED lines=10> */
.L_x_59:
[----:B------:R-:W-:Y:S05]  /*120a0*/  BSYNC B1 ;  /* 0x0000000000017941 */ /* 0x000fea0003800000 */
.L_x_58:
        /* <DEDUP_REMOVED lines=10> */
.L_x_61:
[----:B------:R-:W-:Y:S05]  /*12150*/  BSYNC B1 ;  /* 0x0000000000017941 */ /* 0x000fea0003800000 */
.L_x_60:
        /* <DEDUP_REMOVED lines=10> */
.L_x_63:
[----:B------:R-:W-:Y:S05]  /*12200*/  BSYNC B1 ;  /* 0x0000000000017941 */ /* 0x000fea0003800000 */
.L_x_62:
        /* <DEDUP_REMOVED lines=10> */
.L_x_65:
[----:B------:R-:W-:Y:S05]  /*122b0*/  BSYNC B1 ;  /* 0x0000000000017941 */ /* 0x000fea0003800000 */
.L_x_64:
        /* <DEDUP_REMOVED lines=10> */
.L_x_67:
[----:B------:R-:W-:Y:S05]  /*12360*/  BSYNC B1 ;  /* 0x0000000000017941 */ /* 0x000fea0003800000 */
.L_x_66:
        /* <DEDUP_REMOVED lines=10> */
.L_x_69:
[----:B------:R-:W-:Y:S05]  /*12410*/  BSYNC B1 ;  /* 0x0000000000017941 */ /* 0x000fea0003800000 */
.L_x_68:
        /* <DEDUP_REMOVED lines=10> */
.L_x_71:
[----:B------:R-:W-:Y:S05]  /*124c0*/  BSYNC B1 ;  /* 0x0000000000017941 */ /* 0x000fea0003800000 */
.L_x_70:
        /* <DEDUP_REMOVED lines=10> */
.L_x_73:
[----:B------:R-:W-:Y:S05]  /*12570*/  BSYNC B1 ;  /* 0x0000000000017941 */ /* 0x000fea0003800000 */
.L_x_72:
        /* <DEDUP_REMOVED lines=10> */
.L_x_75:
[----:B------:R-:W-:Y:S05]  /*12620*/  BSYNC B1 ;  /* 0x0000000000017941 */ /* 0x000fea0003800000 */
.L_x_74:
        /* <DEDUP_REMOVED lines=10> */
.L_x_77:
[----:B------:R-:W-:Y:S05]  /*126d0*/  BSYNC B1 ;  /* 0x0000000000017941 */ /* 0x000fea0003800000 */
.L_x_76:
        /* <DEDUP_REMOVED lines=10> */
.L_x_79:
[----:B------:R-:W-:Y:S05]  /*12780*/  BSYNC B1 ;  /* 0x0000000000017941 */ /* 0x000fea0003800000 */
.L_x_78:
        /* <DEDUP_REMOVED lines=10> */
.L_x_81:
[----:B------:R-:W-:Y:S05]  /*12830*/  BSYNC B1 ;  /* 0x0000000000017941 */ /* 0x000fea0003800000 */
.L_x_80:
        /* <DEDUP_REMOVED lines=10> */
.L_x_83:
[----:B------:R-:W-:Y:S05]  /*128e0*/  BSYNC B1 ;  /* 0x0000000000017941 */ /* 0x000fea0003800000 */
.L_x_82:
        /* <DEDUP_REMOVED lines=10> */
.L_x_85:
[----:B------:R-:W-:Y:S05]  /*12990*/  BSYNC B1 ;  /* 0x0000000000017941 */ /* 0x000fea0003800000 */
.L_x_84:
        /* <DEDUP_REMOVED lines=10> */
.L_x_87:
[----:B------:R-:W-:Y:S05]  /*12a40*/  BSYNC B1 ;  /* 0x0000000000017941 */ /* 0x000fea0003800000 */
.L_x_86:
        /* <DEDUP_REMOVED lines=10> */
.L_x_89:
[----:B------:R-:W-:Y:S05]  /*12af0*/  BSYNC B1 ;  /* 0x0000000000017941 */ /* 0x000fea0003800000 */
.L_x_88:
        /* <DEDUP_REMOVED lines=10> */
.L_x_91:
[----:B------:R-:W-:Y:S05]  /*12ba0*/  BSYNC B1 ;  /* 0x0000000000017941 */ /* 0x000fea0003800000 */
.L_x_90:
        /* <DEDUP_REMOVED lines=10> */
.L_x_93:
[----:B------:R-:W-:Y:S05]  /*12c50*/  BSYNC B1 ;  /* 0x0000000000017941 */ /* 0x000fea0003800000 */
.L_x_92:
        /* <DEDUP_REMOVED lines=10> */
.L_x_95:
[----:B------:R-:W-:Y:S05]  /*12d00*/  BSYNC B1 ;  /* 0x0000000000017941 */ /* 0x000fea0003800000 */
.L_x_94:
        /* <DEDUP_REMOVED lines=10> */
.L_x_97:
[----:B------:R-:W-:Y:S05]  /*12db0*/  BSYNC B1 ;  /* 0x0000000000017941 */ /* 0x000fea0003800000 */
.L_x_96:
        /* <DEDUP_REMOVED lines=10> */
.L_x_99:
[----:B------:R-:W-:Y:S05]  /*12e60*/  BSYNC B1 ;  /* 0x0000000000017941 */ /* 0x000fea0003800000 */
.L_x_98:
        /* <DEDUP_REMOVED lines=10> */
.L_x_101:
[----:B------:R-:W-:Y:S05]  /*12f10*/  BSYNC B1 ;  /* 0x0000000000017941 */ /* 0x000fea0003800000 */
.L_x_100:
        /* <DEDUP_REMOVED lines=10> */
.L_x_103:
[----:B------:R-:W-:Y:S05]  /*12fc0*/  BSYNC B1 ;  /* 0x0000000000017941 */ /* 0x000fea0003800000 */
.L_x_102:
        /* <DEDUP_REMOVED lines=10> */
.L_x_105:
[----:B------:R-:W-:Y:S05]  /*13070*/  BSYNC B1 ;  /* 0x0000000000017941 */ /* 0x000fea0003800000 */
.L_x_104:
        /* <DEDUP_REMOVED lines=10> */
.L_x_107:
[----:B------:R-:W-:Y:S05]  /*13120*/  BSYNC B1 ;  /* 0x0000000000017941 */ /* 0x000fea0003800000 */
.L_x_106:
        /* <DEDUP_REMOVED lines=10> */
.L_x_109:
[----:B------:R-:W-:Y:S05]  /*131d0*/  BSYNC B1 ;  /* 0x0000000000017941 */ /* 0x000fea0003800000 */
.L_x_108:
        /* <DEDUP_REMOVED lines=10> */
.L_x_111:
[----:B------:R-:W-:Y:S05]  /*13280*/  BSYNC B1 ;  /* 0x0000000000017941 */ /* 0x000fea0003800000 */
.L_x_110:
        /* <DEDUP_REMOVED lines=10> */
.L_x_113:
[----:B------:R-:W-:Y:S05]  /*13330*/  BSYNC B1 ;  /* 0x0000000000017941 */ /* 0x000fea0003800000 */
.L_x_112:
        /* <DEDUP_REMOVED lines=10> */
.L_x_115:
[----:B------:R-:W-:Y:S05]  /*133e0*/  BSYNC B1 ;  /* 0x0000000000017941 */ /* 0x000fea0003800000 */
.L_x_114:
        /* <DEDUP_REMOVED lines=10> */
.L_x_117:
[----:B------:R-:W-:Y:S05]  /*13490*/  BSYNC B1 ;  /* 0x0000000000017941 */ /* 0x000fea0003800000 */
.L_x_116:
        /* <DEDUP_REMOVED lines=10> */
.L_x_119:
[----:B------:R-:W-:Y:S05]  /*13540*/  BSYNC B1 ;  /* 0x0000000000017941 */ /* 0x000fea0003800000 */
.L_x_118:
        /* <DEDUP_REMOVED lines=10> */
.L_x_121:
[----:B------:R-:W-:Y:S05]  /*135f0*/  BSYNC B1 ;  /* 0x0000000000017941 */ /* 0x000fea0003800000 */
.L_x_120:
        /* <DEDUP_REMOVED lines=10> */
.L_x_123:
[----:B------:R-:W-:Y:S05]  /*136a0*/  BSYNC B1 ;  /* 0x0000000000017941 */ /* 0x000fea0003800000 */
.L_x_122:
        /* <DEDUP_REMOVED lines=10> */
.L_x_125:
[----:B------:R-:W-:Y:S05]  /*13750*/  BSYNC B1 ;  /* 0x0000000000017941 */ /* 0x000fea0003800000 */
.L_x_124:
        /* <DEDUP_REMOVED lines=10> */
.L_x_127:
[----:B------:R-:W-:Y:S05]  /*13800*/  BSYNC B1 ;  /* 0x0000000000017941 */ /* 0x000fea0003800000 */
.L_x_126:
        /* <DEDUP_REMOVED lines=10> */
.L_x_129:
[----:B------:R-:W-:Y:S05]  /*138b0*/  BSYNC B1 ;  /* 0x0000000000017941 */ /* 0x000fea0003800000 */
.L_x_128:
        /* <DEDUP_REMOVED lines=10> */
.L_x_131:
[----:B------:R-:W-:Y:S05]  /*13960*/  BSYNC B1 ;  /* 0x0000000000017941 */ /* 0x000fea0003800000 */
.L_x_130:
        /* <DEDUP_REMOVED lines=10> */
.L_x_133:
[----:B------:R-:W-:Y:S05]  /*13a10*/  BSYNC B1 ;  /* 0x0000000000017941 */ /* 0x000fea0003800000 */
.L_x_132:
        /* <DEDUP_REMOVED lines=10> */
.L_x_135:
[----:B------:R-:W-:Y:S05]  /*13ac0*/  BSYNC B1 ;  /* 0x0000000000017941 */ /* 0x000fea0003800000 */
.L_x_134:
        /* <DEDUP_REMOVED lines=10> */
.L_x_137:
[----:B------:R-:W-:Y:S05]  /*13b70*/  BSYNC B1 ;  /* 0x0000000000017941 */ /* 0x000fea0003800000 */
.L_x_136:
        /* <DEDUP_REMOVED lines=10> */
.L_x_139:
[----:B------:R-:W-:Y:S05]  /*13c20*/  BSYNC B1 ;  /* 0x0000000000017941 */ /* 0x000fea0003800000 */
.L_x_138:
        /* <DEDUP_REMOVED lines=10> */
.L_x_141:
[----:B------:R-:W-:Y:S05]  /*13cd0*/  BSYNC B1 ;  /* 0x0000000000017941 */ /* 0x000fea0003800000 */
.L_x_140:
        /* <DEDUP_REMOVED lines=10> */
.L_x_143:
[----:B------:R-:W-:Y:S05]  /*13d80*/  BSYNC B1 ;  /* 0x0000000000017941 */ /* 0x000fea0003800000 */
.L_x_142:
        /* <DEDUP_REMOVED lines=10> */
.L_x_145:
[----:B------:R-:W-:Y:S05]  /*13e30*/  BSYNC B1 ;  /* 0x0000000000017941 */ /* 0x000fea0003800000 */
.L_x_144:
        /* <DEDUP_REMOVED lines=10> */
.L_x_147:
[----:B------:R-:W-:Y:S05]  /*13ee0*/  BSYNC B1 ;  /* 0x0000000000017941 */ /* 0x000fea0003800000 */
.L_x_146:
        /* <DEDUP_REMOVED lines=10> */
.L_x_149:
[----:B------:R-:W-:Y:S05]  /*13f90*/  BSYNC B1 ;  /* 0x0000000000017941 */ /* 0x000fea0003800000 */
.L_x_148:
        /* <DEDUP_REMOVED lines=10> */
.L_x_151:
[----:B------:R-:W-:Y:S05]  /*14040*/  BSYNC B1 ;  /* 0x0000000000017941 */ /* 0x000fea0003800000 */
.L_x_150:
        /* <DEDUP_REMOVED lines=10> */
.L_x_153:
[----:B------:R-:W-:Y:S05]  /*140f0*/  BSYNC B1 ;  /* 0x0000000000017941 */ /* 0x000fea0003800000 */
.L_x_152:
        /* <DEDUP_REMOVED lines=10> */
.L_x_155:
[----:B------:R-:W-:Y:S05]  /*141a0*/  BSYNC B1 ;  /* 0x0000000000017941 */ /* 0x000fea0003800000 */
.L_x_154:
        /* <DEDUP_REMOVED lines=10> */
.L_x_157:
[----:B------:R-:W-:Y:S05]  /*14250*/  BSYNC B1 ;  /* 0x0000000000017941 */ /* 0x000fea0003800000 */
.L_x_156:
        /* <DEDUP_REMOVED lines=10> */
.L_x_159:
[----:B------:R-:W-:Y:S05]  /*14300*/  BSYNC B1 ;  /* 0x0000000000017941 */ /* 0x000fea0003800000 */
.L_x_158:
        /* <DEDUP_REMOVED lines=10> */
.L_x_161:
[----:B------:R-:W-:Y:S05]  /*143b0*/  BSYNC B1 ;  /* 0x0000000000017941 */ /* 0x000fea0003800000 */
.L_x_160:
        /* <DEDUP_REMOVED lines=10> */
.L_x_163:
[----:B------:R-:W-:Y:S05]  /*14460*/  BSYNC B1 ;  /* 0x0000000000017941 */ /* 0x000fea0003800000 */
.L_x_162:
        /* <DEDUP_REMOVED lines=10> */
.L_x_165:
[----:B------:R-:W-:Y:S05]  /*14510*/  BSYNC B1 ;  /* 0x0000000000017941 */ /* 0x000fea0003800000 */
.L_x_164:
        /* <DEDUP_REMOVED lines=10> */
.L_x_167:
[----:B------:R-:W-:Y:S05]  /*145c0*/  BSYNC B1 ;  /* 0x0000000000017941 */ /* 0x000fea0003800000 */
.L_x_166:
        /* <DEDUP_REMOVED lines=10> */
.L_x_169:
[----:B------:R-:W-:Y:S05]  /*14670*/  BSYNC B1 ;  /* 0x0000000000017941 */ /* 0x000fea0003800000 */
.L_x_168:
        /* <DEDUP_REMOVED lines=10> */
.L_x_171:
[----:B------:R-:W-:Y:S05]  /*14720*/  BSYNC B1 ;  /* 0x0000000000017941 */ /* 0x000fea0003800000 */
.L_x_170:
        /* <DEDUP_REMOVED lines=10> */
.L_x_173:
[----:B------:R-:W-:Y:S05]  /*147d0*/  BSYNC B1 ;  /* 0x0000000000017941 */ /* 0x000fea0003800000 */
.L_x_172:
        /* <DEDUP_REMOVED lines=10> */
.L_x_175:
[----:B------:R-:W-:Y:S05]  /*14880*/  BSYNC B1 ;  /* 0x0000000000017941 */ /* 0x000fea0003800000 */
.L_x_174:
        /* <DEDUP_REMOVED lines=10> */
.L_x_177:
[----:B------:R-:W-:Y:S05]  /*14930*/  BSYNC B1 ;  /* 0x0000000000017941 */ /* 0x000fea0003800000 */
.L_x_176:
        /* <DEDUP_REMOVED lines=10> */
.L_x_179:
[----:B------:R-:W-:Y:S05]  /*149e0*/  BSYNC B1 ;  /* 0x0000000000017941 */ /* 0x000fea0003800000 */
.L_x_178:
        /* <DEDUP_REMOVED lines=10> */
.L_x_181:
[----:B------:R-:W-:Y:S05]  /*14a90*/  BSYNC B1 ;  /* 0x0000000000017941 */ /* 0x000fea0003800000 */
.L_x_180:
        /* <DEDUP_REMOVED lines=10> */
.L_x_183:
[----:B------:R-:W-:Y:S05]  /*14b40*/  BSYNC B1 ;  /* 0x0000000000017941 */ /* 0x000fea0003800000 */
.L_x_182:
        /* <DEDUP_REMOVED lines=10> */
.L_x_185:
[----:B------:R-:W-:Y:S05]  /*14bf0*/  BSYNC B1 ;  /* 0x0000000000017941 */ /* 0x000fea0003800000 */
.L_x_184:
        /* <DEDUP_REMOVED lines=10> */
.L_x_187:
[----:B------:R-:W-:Y:S05]  /*14ca0*/  BSYNC B1 ;  /* 0x0000000000017941 */ /* 0x000fea0003800000 */
.L_x_186:
        /* <DEDUP_REMOVED lines=10> */
.L_x_189:
[----:B------:R-:W-:Y:S05]  /*14d50*/  BSYNC B1 ;  /* 0x0000000000017941 */ /* 0x000fea0003800000 */
.L_x_188:
        /* <DEDUP_REMOVED lines=10> */
.L_x_191:
[----:B------:R-:W-:Y:S05]  /*14e00*/  BSYNC B1 ;  /* 0x0000000000017941 */ /* 0x000fea0003800000 */
.L_x_190:
        /* <DEDUP_REMOVED lines=10> */
.L_x_193:
[----:B------:R-:W-:Y:S05]  /*14eb0*/  BSYNC B1 ;  /* 0x0000000000017941 */ /* 0x000fea0003800000 */
.L_x_192:
        /* <DEDUP_REMOVED lines=10> */
.L_x_195:
[----:B------:R-:W-:Y:S05]  /*14f60*/  BSYNC B1 ;  /* 0x0000000000017941 */ /* 0x000fea0003800000 */
.L_x_194:
        /* <DEDUP_REMOVED lines=10> */
.L_x_197:
[----:B------:R-:W-:Y:S05]  /*15010*/  BSYNC B1 ;  /* 0x0000000000017941 */ /* 0x000fea0003800000 */
.L_x_196:
        /* <DEDUP_REMOVED lines=10> */
.L_x_199:
[----:B------:R-:W-:Y:S05]  /*150c0*/  BSYNC B1 ;  /* 0x0000000000017941 */ /* 0x000fea0003800000 */
.L_x_198:
        /* <DEDUP_REMOVED lines=10> */
.L_x_201:
[----:B------:R-:W-:Y:S05]  /*15170*/  BSYNC B1 ;  /* 0x0000000000017941 */ /* 0x000fea0003800000 */
.L_x_200:
        /* <DEDUP_REMOVED lines=10> */
.L_x_203:
[----:B------:R-:W-:Y:S05]  /*15220*/  BSYNC B1 ;  /* 0x0000000000017941 */ /* 0x000fea0003800000 */
.L_x_202:
        /* <DEDUP_REMOVED lines=10> */
.L_x_205:
[----:B------:R-:W-:Y:S05]  /*152d0*/  BSYNC B1 ;  /* 0x0000000000017941 */ /* 0x000fea0003800000 */
.L_x_204:
        /* <DEDUP_REMOVED lines=10> */
.L_x_207:
[----:B------:R-:W-:Y:S05]  /*15380*/  BSYNC B1 ;  /* 0x0000000000017941 */ /* 0x000fea0003800000 */
.L_x_206:
        /* <DEDUP_REMOVED lines=10> */
.L_x_209:
[----:B------:R-:W-:Y:S05]  /*15430*/  BSYNC B1 ;  /* 0x0000000000017941 */ /* 0x000fea0003800000 */
.L_x_208:
        /* <DEDUP_REMOVED lines=10> */
.L_x_211:
[----:B------:R-:W-:Y:S05]  /*154e0*/  BSYNC B1 ;  /* 0x0000000000017941 */ /* 0x000fea0003800000 */
.L_x_210:
        /* <DEDUP_REMOVED lines=10> */
.L_x_213:
[----:B------:R-:W-:Y:S05]  /*15590*/  BSYNC B1 ;  /* 0x0000000000017941 */ /* 0x000fea0003800000 */
.L_x_212:
        /* <DEDUP_REMOVED lines=10> */
.L_x_215:
[----:B------:R-:W-:Y:S05]  /*15640*/  BSYNC B1 ;  /* 0x0000000000017941 */ /* 0x000fea0003800000 */
.L_x_214:
        /* <DEDUP_REMOVED lines=10> */
.L_x_217:
[----:B------:R-:W-:Y:S05]  /*156f0*/  BSYNC B1 ;  /* 0x0000000000017941 */ /* 0x000fea0003800000 */
.L_x_216:
        /* <DEDUP_REMOVED lines=10> */
.L_x_219:
[----:B------:R-:W-:Y:S05]  /*157a0*/  BSYNC B1 ;  /* 0x0000000000017941 */ /* 0x000fea0003800000 */
.L_x_218:
        /* <DEDUP_REMOVED lines=10> */
.L_x_221:
[----:B------:R-:W-:Y:S05]  /*15850*/  BSYNC B1 ;  /* 0x0000000000017941 */ /* 0x000fea0003800000 */
.L_x_220:
        /* <DEDUP_REMOVED lines=10> */
.L_x_223:
[----:B------:R-:W-:Y:S05]  /*15900*/  BSYNC B1 ;  /* 0x0000000000017941 */ /* 0x000fea0003800000 */
.L_x_222:
        /* <DEDUP_REMOVED lines=10> */
.L_x_225:
[----:B------:R-:W-:Y:S05]  /*159b0*/  BSYNC B1 ;  /* 0x0000000000017941 */ /* 0x000fea0003800000 */
.L_x_224:
        /* <DEDUP_REMOVED lines=10> */
.L_x_227:
[----:B------:R-:W-:Y:S05]  /*15a60*/  BSYNC B1 ;  /* 0x0000000000017941 */ /* 0x000fea0003800000 */
.L_x_226:
        /* <DEDUP_REMOVED lines=10> */
.L_x_229:
[----:B------:R-:W-:Y:S05]  /*15b10*/  BSYNC B1 ;  /* 0x0000000000017941 */ /* 0x000fea0003800000 */
.L_x_228:
        /* <DEDUP_REMOVED lines=10> */
.L_x_231:
[----:B------:R-:W-:Y:S05]  /*15bc0*/  BSYNC B1 ;  /* 0x0000000000017941 */ /* 0x000fea0003800000 */
.L_x_230:
        /* <DEDUP_REMOVED lines=10> */
.L_x_233:
[----:B------:R-:W-:Y:S05]  /*15c70*/  BSYNC B1 ;  /* 0x0000000000017941 */ /* 0x000fea0003800000 */
.L_x_232:
        /* <DEDUP_REMOVED lines=10> */
.L_x_235:
[----:B------:R-:W-:Y:S05]  /*15d20*/  BSYNC B1 ;  /* 0x0000000000017941 */ /* 0x000fea0003800000 */
.L_x_234:
        /* <DEDUP_REMOVED lines=10> */
.L_x_237:
[----:B------:R-:W-:Y:S05]  /*15dd0*/  BSYNC B1 ;  /* 0x0000000000017941 */ /* 0x000fea0003800000 */
.L_x_236:
        /* <DEDUP_REMOVED lines=10> */
.L_x_239:
[----:B------:R-:W-:Y:S05]  /*15e80*/  BSYNC B1 ;  /* 0x0000000000017941 */ /* 0x000fea0003800000 */
.L_x_238:
        /* <DEDUP_REMOVED lines=10> */
.L_x_241:
[----:B------:R-:W-:Y:S05]  /*15f30*/  BSYNC B1 ;  /* 0x0000000000017941 */ /* 0x000fea0003800000 */
.L_x_240:
        /* <DEDUP_REMOVED lines=10> */
.L_x_243:
[----:B------:R-:W-:Y:S05]  /*15fe0*/  BSYNC B1 ;  /* 0x0000000000017941 */ /* 0x000fea0003800000 */
.L_x_242:
        /* <DEDUP_REMOVED lines=10> */
.L_x_245:
[----:B------:R-:W-:Y:S05]  /*16090*/  BSYNC B1 ;  /* 0x0000000000017941 */ /* 0x000fea0003800000 */
.L_x_244:
        /* <DEDUP_REMOVED lines=10> */
.L_x_247:
[----:B------:R-:W-:Y:S05]  /*16140*/  BSYNC B1 ;  /* 0x0000000000017941 */ /* 0x000fea0003800000 */
.L_x_246:
        /* <DEDUP_REMOVED lines=10> */
.L_x_249:
[----:B------:R-:W-:Y:S05]  /*161f0*/  BSYNC B1 ;  /* 0x0000000000017941 */ /* 0x000fea0003800000 */
.L_x_248:
        /* <DEDUP_REMOVED lines=10> */
.L_x_251:
[----:B------:R-:W-:Y:S05]  /*162a0*/  BSYNC B1 ;  /* 0x0000000000017941 */ /* 0x000fea0003800000 */
.L_x_250:
        /* <DEDUP_REMOVED lines=10> */
.L_x_253:
[----:B------:R-:W-:Y:S05]  /*16350*/  BSYNC B1 ;  /* 0x0000000000017941 */ /* 0x000fea0003800000 */
.L_x_252:
        /* <DEDUP_REMOVED lines=10> */
.L_x_255:
[----:B------:R-:W-:Y:S05]  /*16400*/  BSYNC B1 ;  /* 0x0000000000017941 */ /* 0x000fea0003800000 */
.L_x_254:
        /* <DEDUP_REMOVED lines=10> */
.L_x_257:
[----:B------:R-:W-:Y:S05]  /*164b0*/  BSYNC B1 ;  /* 0x0000000000017941 */ /* 0x000fea0003800000 */
.L_x_256:
        /* <DEDUP_REMOVED lines=10> */
.L_x_259:
[----:B------:R-:W-:Y:S05]  /*16560*/  BSYNC B1 ;  /* 0x0000000000017941 */ /* 0x000fea0003800000 */
.L_x_258:
        /* <DEDUP_REMOVED lines=10> */
.L_x_261:
[----:B------:R-:W-:Y:S05]  /*16610*/  BSYNC B1 ;  /* 0x0000000000017941 */ /* 0x000fea0003800000 */
.L_x_260:
        /* <DEDUP_REMOVED lines=10> */
.L_x_263:
[----:B------:R-:W-:Y:S05]  /*166c0*/  BSYNC B1 ;  /* 0x0000000000017941 */ /* 0x000fea0003800000 */
.L_x_262:
        /* <DEDUP_REMOVED lines=10> */
.L_x_265:
[----:B------:R-:W-:Y:S05]  /*16770*/  BSYNC B1 ;  /* 0x0000000000017941 */ /* 0x000fea0003800000 */
.L_x_264:
        /* <DEDUP_REMOVED lines=10> */
.L_x_267:
[----:B------:R-:W-:Y:S05]  /*16820*/  BSYNC B1 ;  /* 0x0000000000017941 */ /* 0x000fea0003800000 */
.L_x_266:
        /* <DEDUP_REMOVED lines=10> */
.L_x_269:
[----:B------:R-:W-:Y:S05]  /*168d0*/  BSYNC B1 ;  /* 0x0000000000017941 */ /* 0x000fea0003800000 */
.L_x_268:
        /* <DEDUP_REMOVED lines=10> */
.L_x_271:
[----:B------:R-:W-:Y:S05]  /*16980*/  BSYNC B1 ;  /* 0x0000000000017941 */ /* 0x000fea0003800000 */
.L_x_270:
        /* <DEDUP_REMOVED lines=10> */
.L_x_273:
[----:B------:R-:W-:Y:S05]  /*16a30*/  BSYNC B1 ;  /* 0x0000000000017941 */ /* 0x000fea0003800000 */
.L_x_272:
        /* <DEDUP_REMOVED lines=10> */
.L_x_275:
[----:B------:R-:W-:Y:S05]  /*16ae0*/  BSYNC B1 ;  /* 0x0000000000017941 */ /* 0x000fea0003800000 */
.L_x_274:
        /* <DEDUP_REMOVED lines=10> */
.L_x_277:
[----:B------:R-:W-:Y:S05]  /*16b90*/  BSYNC B1 ;  /* 0x0000000000017941 */ /* 0x000fea0003800000 */
.L_x_276:
        /* <DEDUP_REMOVED lines=10> */
.L_x_279:
[----:B------:R-:W-:Y:S05]  /*16c40*/  BSYNC B1 ;  /* 0x0000000000017941 */ /* 0x000fea0003800000 */
.L_x_278:
        /* <DEDUP_REMOVED lines=10> */
.L_x_281:
[----:B------:R-:W-:Y:S05]  /*16cf0*/  BSYNC B1 ;  /* 0x0000000000017941 */ /* 0x000fea0003800000 */
.L_x_280:
[----:B0-234-:R-:W2:Y:S01]  /*16d00*/  LDL.LU R10, [R1+0x1f4] ;  /* 0x0001f400010a7983 */ /* 0x01dea20000300800 */
[----:B-----5:R-:W-:Y:S01]  /*16d10*/  HADD2.F32 R11, -RZ, R23.H0_H0 ;  /* 0x20000017ff0b7230 */ /* 0x020fe20000004100 */
        /* <DEDUP_REMOVED lines=8> */
.L_x_283:
[----:B------:R-:W-:Y:S05]  /*16da0*/  BSYNC B1 ;  /* 0x0000000000017941 */ /* 0x000fea0003800000 */
.L_x_282:
[----:B------:R-:W3:Y:S01]  /*16db0*/  LDL.LU R10, [R1+0x1f8] ;  /* 0x0001f800010a7983 */ /* 0x000ee20000300800 */
[----:B0----5:R-:W-:Y:S01]  /*16dc0*/  HADD2.F32 R11, -RZ, R23.H0_H0 ;  /* 0x20000017ff0b7230 */ /* 0x021fe20000004100 */
[----:B------:R-:W-:Y:S01]  /*16dd0*/  ISETP.GT.AND P1, PT, R0, 0xf9, P0 ;  /* 0x000000f90000780c */ /* 0x000fe20000724270 */
[----:B------:R-:W-:Y:S01]  /*16de0*/  BSSY B1, `(.L_x_284) ;  /* 0x000000a000017945 */ /* 0x000fe20003800000 */
[----:B------:R-:W-:Y:S02]  /*16df0*/  IADD3 R169, P0, R3, 0x80, RZ ;  /* 0x0000008003a97810 */ /* 0x000fe40007f1e0ff */
[----:B------:R-:W-:-:S04]  /*16e00*/  FMUL R11, R11, R16 ;  /* 0x000000100b0b7220 */ /* 0x000fc80000400000 */
[----:B---3--:R-:W-:-:S05]  /*16e10*/  FFMA R11, R10, R2, R11 ;  /* 0x000000020a0b7223 */ /* 0x008fca000000000b */
[----:B------:R-:W-:-:S04]  /*16e20*/  F2FP.F16.F32.PACK_AB R11, RZ, R11 ;  /* 0x0000000bff0b723e */ /* 0x000fc800000000ff */
[----:B------:R-:W-:Y:S02]  /*16e30*/  PRMT R3, R11, 0x7610, R3 ;  /* 0x000076100b037816 */ /* 0x000fe40000000003 */
[----:B------:R-:W-:-:S03]  /*16e40*/  IADD3.X R11, RZ, UR7, RZ, P0, !PT ;  /* 0x00000007ff0b7c10 */ /* 0x000fc600087fe4ff */
[----:B------:R0:W-:Y:S01]  /*16e50*/  @P2 STG.E.U16 desc[UR44][R6.64+0x1f0], R3 ;  /* 0x0001f00306002986 */ /* 0x0001e2000c10152c */
[----:B------:R-:W-:Y:S05]  /*16e60*/  @!P1 BRA `(.L_x_285) ;  /* 0x0000000000049947 */ /* 0x000fea0003800000 */
[----:B------:R3:W5:Y:S02]  /*16e70*/  LDG.E.LTC128B.U16 R23, desc[UR44][R8.64+0x1f2] ;  /* 0x0001f22c08177981 */ /* 0x000764000c1e1520 */
.L_x_285:
[----:B------:R-:W-:Y:S05]  /*16e80*/  BSYNC B1 ;  /* 0x0000000000017941 */ /* 0x000fea0003800000 */
.L_x_284:
[----:B------:R-:W4:Y:S01]  /*16e90*/  LDL.LU R10, [R1+0x1fc] ;  /* 0x0001fc00010a7983 */ /* 0x000f220000300800 */
[----:B0----5:R-:W-:Y:S01]  /*16ea0*/  HADD2.F32 R3, -RZ, R23.H0_H0 ;  /* 0x20000017ff037230 */ /* 0x021fe20000004100 */
[----:B------:R-:W-:Y:S01]  /*16eb0*/  ISETP.GT.AND P0, PT, R153, 0x80, PT ;  /* 0x000000809900780c */ /* 0x000fe20003f04270 */
[----:B--23--:R-:W-:-:S03]  /*16ec0*/  IMAD R8, R11, R14, RZ ;  /* 0x0000000e0b087224 */ /* 0x00cfc600078e02ff */
[----:B------:R-:W-:Y:S01]  /*16ed0*/  FMUL R3, R3, R16 ;  /* 0x0000001003037220 */ /* 0x000fe20000400000 */
[C---:B------:R-:W-:Y:S01]  /*16ee0*/  IMAD R167, R169.reuse, R15, R8 ;  /* 0x0000000fa9a77224 */ /* 0x040fe200078e0208 */
[----:B------:R-:W-:Y:S01]  /*16ef0*/  ISETP.GT.AND P4, PT, R0, RZ, P0 ;  /* 0x000000ff0000720c */ /* 0x000fe20000784270 */
[----:B------:R-:W-:-:S04]  /*16f00*/  IMAD.WIDE.U32 R8, R169, R14, R20 ;  /* 0x0000000ea9087225 */ /* 0x000fc800078e0014 */
[----:B------:R-:W-:Y:S02]  /*16f10*/  IMAD.IADD R9, R9, 0x1, R167 ;  /* 0x0000000109097824 */ /* 0x000fe400078e02a7 */
[----:B----4-:R-:W-:Y:S01]  /*16f20*/  FFMA R3, R10, R2, R3 ;  /* 0x000000020a037223 */ /* 0x010fe20000000003 */
[----:B------:R-:W-:-:S04]  /*16f30*/  LEA R10, P2, R8, R12, 0x1 ;  /* 0x0000000c080a7211 */ /* 0x000fc800078408ff */
[----:B------:R-:W-:Y:S02]  /*16f40*/  F2FP.F16.F32.PACK_AB R3, RZ, R3 ;  /* 0x00000003ff03723e */ /* 0x000fe400000000ff */
[--C-:B------:R-:W-:Y:S02]  /*16f50*/  LEA.HI.X R11, R8, R13, R9.reuse, 0x1, P2 ;  /* 0x0000000d080b7211 */ /* 0x100fe400010f0c09 */
[----:B------:R-:W-:-:S05]  /*16f60*/  PRMT R9, R3, 0x7610, R9 ;  /* 0x0000761003097816 */ /* 0x000fca0000000009 */
[----:B------:R0:W-:Y:S04]  /*16f70*/  @P1 STG.E.U16 desc[UR44][R6.64+0x1f2], R9 ;  /* 0x0001f20906001986 */ /* 0x0001e8000c10152c */
[----:B------:R-:W2:Y:S01]  /*16f80*/  @P4 LDG.E.LTC128B.U16 R23, desc[UR44][R10.64] ;  /* 0x0000002c0a174981 */ /* 0x000ea2000c1e1520 */
[----:B-1----:R-:W-:Y:S01]  /*16f90*/  IMAD.U32 R161, RZ, RZ, UR8 ;  /* 0x00000008ffa17e24 */ /* 0x002fe2000f8e00ff */
[----:B------:R-:W-:Y:S01]  /*16fa0*/  MOV R165, UR8 ;  /* 0x0000000800a57c02 */ /* 0x000fe20008000f00 */
[----:B------:R-:W-:Y:S01]  /*16fb0*/  IMAD.U32 R164, RZ, RZ, UR9 ;  /* 0x00000009ffa47e24 */ /* 0x000fe2000f8e00ff */
[----:B------:R-:W-:Y:S01]  /*16fc0*/  ISETP.GT.AND P2, PT, R0, 0x1, P0 ;  /* 0x000000010000780c */ /* 0x000fe20000744270 */
[----:B------:R-:W-:Y:S01]  /*16fd0*/  BSSY B1, `(.L_x_286) ;  /* 0x0000012000017945 */ /* 0x000fe20003800000 */
[----:B------:R-:W-:Y:S01]  /*16fe0*/  SHF.L.U32 R161, R161, 0x8, RZ ;  /* 0x00000008a1a17819 */ /* 0x000fe200000006ff */
[----:B0-----:R-:W-:Y:S01]  /*16ff0*/  IMAD.WIDE.U32 R8, R169, R14, R18 ;  /* 0x0000000ea9087225 */ /* 0x001fe200078e0012 */
[----:B------:R-:W-:-:S04]  /*17000*/  SHF.L.U64.HI R165, R165, 0x8, R164 ;  /* 0x00000008a5a57819 */ /* 0x000fc800000102a4 */
[----:B------:R-:W-:-:S03]  /*17010*/  IADD3 R9, R167, R9, RZ ;  /* 0x00000009a7097210 */ /* 0x000fc60007ffe0ff */
[----:B------:R-:W-:Y:S01]  /*17020*/  IMAD.WIDE.U32 R162, R22, UR42, R8 ;  /* 0x0000002a16a27c25 */ /* 0x000fe2000f8e0008 */
[----:B------:R-:W-:-:S03]  /*17030*/  IADD3 R8, P1, R161, R4, RZ ;  /* 0x00000004a1087210 */ /* 0x000fc60007f3e0ff */
[----:B------:R-:W-:Y:S01]  /*17040*/  IMAD.IADD R7, R159, 0x1, R163 ;  /* 0x000000019f077824 */ /* 0x000fe200078e02a3 */
[----:B------:R-:W-:Y:S02]  /*17050*/  IADD3.X R9, R165, R5, RZ, P1, !PT ;  /* 0x00000005a5097210 */ /* 0x000fe40000ffe4ff */
[----:B------:R-:W-:-:S04]  /*17060*/  LEA R6, P3, R162, R12, 0x1 ;  /* 0x0000000ca2067211 */ /* 0x000fc800078608ff */
[----:B------:R-:W-:Y:S01]  /*17070*/  LEA.HI.X R7, R162, R13, R7, 0x1, P3 ;  /* 0x0000000da2077211 */ /* 0x000fe200018f0c07 */
[----:B--2---:R-:W-:-:S05]  /*17080*/  HADD2.F32 R3, -RZ, R23.H0_H0 ;  /* 0x20000017ff037230 */ /* 0x004fca0000004100 */
[----:B------:R-:W-:-:S04]  /*17090*/  FMUL R3, R3, R16 ;  /* 0x0000001003037220 */ /* 0x000fc80000400000 */
[----:B------:R-:W-:-:S05]  /*170a0*/  FFMA R3, R24, R2, R3 ;  /* 0x0000000218037223 */ /* 0x000fca0000000003 */
[----:B------:R-:W-:-:S05]  /*170b0*/  F2FP.F16.F32.PACK_AB R3, RZ, R3 ;  /* 0x00000003ff03723e */ /* 0x000fca00000000ff */
[----:B------:R0:W-:Y:S01]  /*170c0*/  @P4 STG.E.U16 desc[UR44][R8.64], R3 ;  /* 0x0000000308004986 */ /* 0x0001e2000c10152c */
[----:B------:R-:W-:Y:S05]  /*170d0*/  @!P2 BRA `(.L_x_287) ;  /* 0x000000000004a947 */ /* 0x000fea0003800000 */
[----:B------:R1:W5:Y:S02]  /*170e0*/  LDG.E.LTC128B.U16 R23, desc[UR44][R6.64+0x2] ;  /* 0x0000022c06177981 */ /* 0x000364000c1e1520 */
.L_x_287:
[----:B------:R-:W-:Y:S05]  /*170f0*/  BSYNC B1 ;  /* 0x0000000000017941 */ /* 0x000fea0003800000 */
.L_x_286:
[----:B0----5:R-:W-:Y:S01]  /*17100*/  HADD2.F32 R3, -RZ, R23.H0_H0 ;  /* 0x20000017ff037230 */ /* 0x021fe20000004100 */
[----:B------:R-:W-:Y:S01]  /*17110*/  ISETP.GT.AND P1, PT, R153, 0x88, PT ;  /* 0x000000889900780c */ /* 0x000fe20003f24270 */
[----:B------:R-:W-:Y:S01]  /*17120*/  IMAD.WIDE.U32 R14, R169, R14, R156 ;  /* 0x0000000ea90e7225 */ /* 0x000fe200078e009c */
[----:B------:R-:W-:Y:S03]  /*17130*/  BSSY B1, `(.L_x_288) ;  /* 0x0000010000017945 */ /* 0x000fe60003800000 */
[----:B------:R-:W-:Y:S01]  /*17140*/  FMUL R10, R3, R16 ;  /* 0x00000010030a7220 */ /* 0x000fe20000400000 */
[----:B------:R-:W-:Y:S01]  /*17150*/  IMAD.IADD R167, R167, 0x1, R15 ;  /* 0x00000001a7a77824 */ /* 0x000fe200078e020f */
[----:B------:R-:W-:Y:S02]  /*17160*/  IADD3 R154, P4, R154, R14, RZ ;  /* 0x0000000e9a9a7210 */ /* 0x000fe40007f9e0ff */
[----:B------:R-:W-:Y:S01]  /*17170*/  FFMA R10, R25, R2, R10 ;  /* 0x00000002190a7223 */ /* 0x000fe2000000000a */
[----:B------:R-:W-:-:S02]  /*17180*/  ISETP.GT.AND P3, PT, R0, RZ, P1 ;  /* 0x000000ff0000720c */ /* 0x000fc40000f64270 */
[----:B------:R-:W-:Y:S02]  /*17190*/  IADD3.X R20, R167, R21, RZ, P4, !PT ;  /* 0x00000015a7147210 */ /* 0x000fe400027fe4ff */
[----:B------:R-:W-:Y:S02]  /*171a0*/  F2FP.F16.F32.PACK_AB R3, RZ, R10 ;  /* 0x0000000aff03723e */ /* 0x000fe400000000ff */
[----:B------:R-:W-:Y:S02]  /*171b0*/  LEA R10, P4, R154, R12, 0x1 ;  /* 0x0000000c9a0a7211 */ /* 0x000fe400078808ff */
[----:B------:R-:W-:Y:S02]  /*171c0*/  PRMT R21, R3, 0x7610, R21 ;  /* 0x0000761003157816 */ /* 0x000fe40000000015 */
[----:B------:R-:W-:Y:S02]  /*171d0*/  IADD3 R14, P5, R18, R14, RZ ;  /* 0x0000000e120e7210 */ /* 0x000fe40007fbe0ff */
[----:B------:R-:W-:Y:S01]  /*171e0*/  LEA.HI.X R11, R154, R13, R20, 0x1, P4 ;  /* 0x0000000d9a0b7211 */ /* 0x000fe200020f0c14 */
[----:B------:R0:W-:Y:S01]  /*171f0*/  @P2 STG.E.U16 desc[UR44][R8.64+0x2], R21 ;  /* 0x0000021508002986 */ /* 0x0001e2000c10152c */
[----:B------:R-:W-:Y:S01]  /*17200*/  PRMT R3, R23, 0x7610, R3 ;  /* 0x0000761017037816 */ /* 0x000fe20000000003 */
[----:B------:R-:W-:Y:S08]  /*17210*/  @!P3 BRA `(.L_x_289) ;  /* 0x000000000004b947 */ /* 0x000ff00003800000 */
[----:B------:R2:W5:Y:S02]  /*17220*/  LDG.E.LTC128B.U16 R3, desc[UR44][R10.64] ;  /* 0x0000002c0a037981 */ /* 0x000564000c1e1520 */
.L_x_289:
[----:B------:R-:W-:Y:S05]  /*17230*/  BSYNC B1 ;  /* 0x0000000000017941 */ /* 0x000fea0003800000 */
.L_x_288:
[----:B--2--5:R-:W-:Y:S01]  /*17240*/  HADD2.F32 R11, -RZ, R3.H0_H0 ;  /* 0x20000003ff0b7230 */ /* 0x024fe20000004100 */
[----:B------:R-:W-:Y:S01]  /*17250*/  IADD3 R10, P2, R8, R160, RZ ;  /* 0x000000a0080a7210 */ /* 0x000fe20007f5e0ff */
[----:B------:R-:W-:Y:S01]  /*17260*/  IMAD.X R15, R19, 0x1, R167, P5 ;  /* 0x00000001130f7824 */ /* 0x000fe200028e06a7 */
[----:B------:R-:W-:Y:S01]  /*17270*/  ISETP.GT.AND P5, PT, R0, 0x1, P1 ;  /* 0x000000010000780c */ /* 0x000fe20000fa4270 */
[----:B------:R-:W-:Y:S01]  /*17280*/  BSSY B1, `(.L_x_290) ;  /* 0x000000c000017945 */ /* 0x000fe20003800000 */
[----:B------:R-:W-:Y:S01]  /*17290*/  FMUL R11, R11, R16 ;  /* 0x000000100b0b7220 */ /* 0x000fe20000400000 */
[----:B------:R-:W-:-:S04]  /*172a0*/  IMAD.WIDE.U32 R22, R22, UR42, R14 ;  /* 0x0000002a16167c25 */ /* 0x000fc8000f8e000e */
[----:B------:R-:W-:Y:S01]  /*172b0*/  FFMA R11, R26, R2, R11 ;  /* 0x000000021a0b7223 */ /* 0x000fe2000000000b */
[----:B------:R-:W-:Y:S02]  /*172c0*/  IADD3 R159, R159, R23, RZ ;  /* 0x000000179f9f7210 */ /* 0x000fe40007ffe0ff */
[C---:B------:R-:W-:Y:S02]  /*172d0*/  LEA R12, P4, R22.reuse, R12, 0x1 ;  /* 0x0000000c160c7211 */ /* 0x040fe400078808ff */
[----:B------:R-:W-:Y:S01]  /*172e0*/  F2FP.F16.F32.PACK_AB R14, RZ, R11 ;  /* 0x0000000bff0e723e */ /* 0x000fe200000000ff */
[----:B------:R-:W-:Y:S01]  /*172f0*/  IMAD.X R11, R9, 0x1, R158, P2 ;  /* 0x00000001090b7824 */ /* 0x000fe200010e069e */
[----:B------:R-:W-:-:S04]  /*17300*/  LEA.HI.X R13, R22, R13, R159, 0x1, P4 ;  /* 0x0000000d160d7211 */ /* 0x000fc800020f0c9f */
[----:B------:R2:W-:Y:S01]  /*17310*/  @P3 STG.E.U16 desc[UR44][R10.64], R14 ;  /* 0x0000000e0a003986 */ /* 0x0005e2000c10152c */
[----:B------:R-:W-:Y:S05]  /*17320*/  @!P5 BRA `(.L_x_291) ;  /* 0x000000000004d947 */ /* 0x000fea0003800000 */
[----:B------:R3:W5:Y:S02]  /*17330*/  LDG.E.LTC128B.U16 R3, desc[UR44][R12.64+0x2] ;  /* 0x0000022c0c037981 */ /* 0x000764000c1e1520 */
.L_x_291:
[----:B------:R-:W-:Y:S05]  /*17340*/  BSYNC B1 ;  /* 0x0000000000017941 */ /* 0x000fea0003800000 */
.L_x_290:
[----:B-----5:R-:W-:Y:S01]  /*17350*/  HADD2.F32 R15, -RZ, R3.H0_H0 ;  /* 0x20000003ff0f7230 */ /* 0x020fe20000004100 */
[----:B------:R-:W-:Y:S01]  /*17360*/  ISETP.GT.AND P2, PT, R0, 0x8, P0 ;  /* 0x000000080000780c */ /* 0x000fe20000744270 */
[----:B------:R-:W-:Y:S03]  /*17370*/  BSSY B1, `(.L_x_292) ;  /* 0x0000007000017945 */ /* 0x000fe60003800000 */
[----:B--2---:R-:W-:-:S04]  /*17380*/  FMUL R14, R15, R16 ;  /* 0x000000100f0e7220 */ /* 0x004fc80000400000 */
[----:B------:R-:W-:-:S05]  /*17390*/  FFMA R14, R27, R2, R14 ;  /* 0x000000021b0e7223 */ /* 0x000fca000000000e */
[----:B------:R-:W-:-:S05]  /*173a0*/  F2FP.F16.F32.PACK_AB R14, RZ, R14 ;  /* 0x0000000eff0e723e */ /* 0x000fca00000000ff */
[----:B------:R2:W-:Y:S01]  /*173b0*/  @P5 STG.E.U16 desc[UR44][R10.64+0x2], R14 ;  /* 0x0000020e0a005986 */ /* 0x0005e2000c10152c */
[----:B------:R-:W-:Y:S05]  /*173c0*/  @!P2 BRA `(.L_x_293) ;  /* 0x000000000004a947 */ /* 0x000fea0003800000 */
[----:B------:R4:W5:Y:S02]  /*173d0*/  LDG.E.LTC128B.U16 R3, desc[UR44][R6.64+0x10] ;  /* 0x0000102c06037981 */ /* 0x000964000c1e1520 */
.L_x_293:
[----:B------:R-:W-:Y:S05]  /*173e0*/  BSYNC B1 ;  /* 0x0000000000017941 */ /* 0x000fea0003800000 */
.L_x_292:
[----:B--2--5:R-:W-:Y:S01]  /*173f0*/  HADD2.F32 R11, -RZ, R3.H0_H0 ;  /* 0x20000003ff0b7230 */ /* 0x024fe20000004100 */
[----:B------:R-:W-:Y:S01]  /*17400*/  ISETP.GT.AND P3, PT, R0, 0x9, P0 ;  /* 0x000000090000780c */ /* 0x000fe20000764270 */
[----:B------:R-:W-:Y:S03]  /*17410*/  BSSY B1, `(.L_x_294) ;  /* 0x0000007000017945 */ /* 0x000fe60003800000 */
[----:B------:R-:W-:-:S04]  /*17420*/  FMUL R11, R11, R16 ;  /* 0x000000100b0b7220 */ /* 0x000fc80000400000 */
[----:B------:R-:W-:-:S05]  /*17430*/  FFMA R11, R28, R2, R11 ;  /* 0x000000021c0b7223 */ /* 0x000fca000000000b */
[----:B------:R-:W-:-:S05]  /*17440*/  F2FP.F16.F32.PACK_AB R11, RZ, R11 ;  /* 0x0000000bff0b723e */ /* 0x000fca00000000ff */
[----:B------:R2:W-:Y:S01]  /*17450*/  @P2 STG.E.U16 desc[UR44][R8.64+0x10], R11 ;  /* 0x0000100b08002986 */ /* 0x0005e2000c10152c */
[----:B------:R-:W-:Y:S05]  /*17460*/  @!P3 BRA `(.L_x_295) ;  /* 0x000000000004b947 */ /* 0x000fea0003800000 */
[----:B------:R0:W5:Y:S02]  /*17470*/  LDG.E.LTC128B.U16 R3, desc[UR44][R6.64+0x12] ;  /* 0x0000122c06037981 */ /* 0x000164000c1e1520 */
.L_x_295:
[----:B------:R-:W-:Y:S05]  /*17480*/  BSYNC B1 ;  /* 0x0000000000017941 */ /* 0x000fea0003800000 */
.L_x_294:
        /* <DEDUP_REMOVED lines=9> */
.L_x_297:
[----:B------:R-:W-:Y:S05]  /*17520*/  BSYNC B1 ;  /* 0x0000000000017941 */ /* 0x000fea0003800000 */
.L_x_296:
[----:B-----5:R-:W-:Y:S01]  /*17530*/  HADD2.F32 R11, -RZ, R3.H0_H0 ;  /* 0x20000003ff0b7230 */ /* 0x020fe20000004100 */
[----:B--2---:R-:W-:Y:S01]  /*17540*/  IADD3 R10, P3, R160, R8, RZ ;  /* 0x00000008a00a7210 */ /* 0x004fe20007f7e0ff */
[----:B------:R-:W-:Y:S01]  /*17550*/  BSSY B1, `(.L_x_298) ;  /* 0x0000009000017945 */ /* 0x000fe20003800000 */
[----:B------:R-:W-:Y:S02]  /*17560*/  ISETP.GT.AND P2, PT, R0, 0x9, P1 ;  /* 0x000000090000780c */ /* 0x000fe40000f44270 */
[----:B------:R-:W-:-:S04]  /*17570*/  FMUL R11, R11, R16 ;  /* 0x000000100b0b7220 */ /* 0x000fc80000400000 */
[----:B------:R-:W-:-:S05]  /*17580*/  FFMA R11, R30, R2, R11 ;  /* 0x000000021e0b7223 */ /* 0x000fca000000000b */
[----:B------:R-:W-:Y:S02]  /*17590*/  F2FP.F16.F32.PACK_AB R14, RZ, R11 ;  /* 0x0000000bff0e723e */ /* 0x000fe400000000ff */
[----:B------:R-:W-:-:S05]  /*175a0*/  IADD3.X R11, R158, R9, RZ, P3, !PT ;  /* 0x000000099e0b7210 */ /* 0x000fca0001ffe4ff */
[----:B------:R2:W-:Y:S01]  /*175b0*/  @P4 STG.E.U16 desc[UR44][R10.64+0x10], R14 ;  /* 0x0000100e0a004986 */ /* 0x0005e2000c10152c */
[----:B------:R-:W-:Y:S05]  /*175c0*/  @!P2 BRA `(.L_x_299) ;  /* 0x000000000004a947 */ /* 0x000fea0003800000 */
[----:B------:R0:W5:Y:S02]  /*175d0*/  LDG.E.LTC128B.U16 R3, desc[UR44][R12.64+0x12] ;  /* 0x0000122c0c037981 */ /* 0x000164000c1e1520 */
.L_x_299:
[----:B------:R-:W-:Y:S05]  /*175e0*/  BSYNC B1 ;  /* 0x0000000000017941 */ /* 0x000fea0003800000 */
.L_x_298:
[----:B--2--5:R-:W-:Y:S01]  /*175f0*/  HADD2.F32 R11, -RZ, R3.H0_H0 ;  /* 0x20000003ff0b7230 */ /* 0x024fe20000004100 */
[----:B------:R-:W-:Y:S01]  /*17600*/  IADD3 R160, P3, P4, R160, R4, R161 ;  /* 0x00000004a0a07210 */ /* 0x000fe20007c7e0a1 */
[----:B------:R-:W-:Y:S01]  /*17610*/  BSSY B1, `(.L_x_300) ;  /* 0x0000009000017945 */ /* 0x000fe20003800000 */
[----:B------:R-:W-:Y:S02]  /*17620*/  ISETP.GT.AND P5, PT, R0, 0x10, P0 ;  /* 0x000000100000780c */ /* 0x000fe400007a4270 */
[----:B------:R-:W-:Y:S01]  /*17630*/  FMUL R10, R11, R16 ;  /* 0x000000100b0a7220 */ /* 0x000fe20000400000 */
[----:B------:R-:W-:-:S03]  /*17640*/  IADD3.X R161, R158, R5, R165, P3, P4 ;  /* 0x000000059ea17210 */ /* 0x000fc60001fe84a5 */
[----:B------:R-:W-:-:S05]  /*17650*/  FFMA R10, R31, R2, R10 ;  /* 0x000000021f0a7223 */ /* 0x000fca000000000a */
[----:B------:R-:W-:-:S05]  /*17660*/  F2FP.F16.F32.PACK_AB R10, RZ, R10 ;  /* 0x0000000aff0a723e */ /* 0x000fca00000000ff */
[----:B------:R2:W-:Y:S01]  /*17670*/  @P2 STG.E.U16 desc[UR44][R160.64+0x12], R10 ;  /* 0x0000120aa0002986 */ /* 0x0005e2000c10152c */
[----:B------:R-:W-:Y:S05]  /*17680*/  @!P5 BRA `(.L_x_301) ;  /* 0x000000000004d947 */ /* 0x000fea0003800000 */
[----:B------:R0:W5:Y:S02]  /*17690*/  LDG.E.LTC128B.U16 R3, desc[UR44][R6.64+0x20] ;  /* 0x0000202c06037981 */ /* 0x000164000c1e1520 */
.L_x_301:
[----:B------:R-:W-:Y:S05]  /*176a0*/  BSYNC B1 ;  /* 0x0000000000017941 */ /* 0x000fea0003800000 */
.L_x_300:
[----:B-----5:R-:W-:Y:S01]  /*176b0*/  HADD2.F32 R5, -RZ, R3.H0_H0 ;  /* 0x20000003ff057230 */ /* 0x020fe20000004100 */
        /* <DEDUP_REMOVED lines=8> */
.L_x_303:
[----:B------:R-:W-:Y:S05]  /*17740*/  BSYNC B1 ;  /* 0x0000000000017941 */ /* 0x000fea0003800000 */
.L_x_302:
[----:B0----5:R-:W-:Y:S01]  /*17750*/  HADD2.F32 R5, -RZ, R3.H0_H0 ;  /* 0x20000003ff057230 */ /* 0x021fe20000004100 */
        /* <DEDUP_REMOVED lines=8> */
.L_x_305:
[----:B------:R-:W-:Y:S05]  /*177e0*/  BSYNC B1 ;  /* 0x0000000000017941 */ /* 0x000fea0003800000 */
.L_x_304:
[----:B-----5:R-:W-:Y:S01]  /*177f0*/  HADD2.F32 R5, -RZ, R3.H0_H0 ;  /* 0x20000003ff057230 */ /* 0x020fe20000004100 */
[----:B------:R-:W-:Y:S01]  /*17800*/  ISETP.GT.AND P2, PT, R0, 0x11, P1 ;  /* 0x000000110000780c */ /* 0x000fe20000f44270 */
[----:B0-----:R-:W-:Y:S01]  /*17810*/  @P3 IMAD.MOV.U32 R4, RZ, RZ, R160 ;  /* 0x000000ffff043224 */ /* 0x001fe200078e00a0 */
[----:B------:R-:W-:Y:S02]  /*17820*/  BSSY B1, `(.L_x_306) ;  /* 0x0000009000017945 */ /* 0x000fe40003800000 */
[----:B------:R-:W-:-:S04]  /*17830*/  FMUL R5, R5, R16 ;  /* 0x0000001005057220 */ /* 0x000fc80000400000 */
[----:B------:R-:W-:-:S05]  /*17840*/  FFMA R5, R34, R2, R5 ;  /* 0x0000000222057223 */ /* 0x000fca0000000005 */
[----:B------:R-:W-:-:S04]  /*17850*/  F2FP.F16.F32.PACK_AB R5, RZ, R5 ;  /* 0x00000005ff05723e */ /* 0x000fc800000000ff */
[----:B--2---:R-:W-:Y:S02]  /*17860*/  PRMT R10, R5, 0x7610, R10 ;  /* 0x00007610050a7816 */ /* 0x004fe4000000000a */
[----:B------:R-:W-:-:S05]  /*17870*/  @P3 MOV R5, R161 ;  /* 0x000000a100053202 */ /* 0x000fca0000000f00 */
[----:B------:R0:W-:Y:S01]  /*17880*/  @P3 STG.E.U16 desc[UR44][R4.64+0x20], R10 ;  /* 0x0000200a04003986 */ /* 0x0001e2000c10152c */
[----:B------:R-:W-:Y:S05]  /*17890*/  @!P2 BRA `(.L_x_307) ;  /* 0x000000000004a947 */ /* 0x000fea0003800000 */
[----:B------:R2:W5:Y:S02]  /*178a0*/  LDG.E.LTC128B.U16 R3, desc[UR44][R12.64+0x22] ;  /* 0x0000222c0c037981 */ /* 0x000564000c1e1520 */
.L_x_307:
[----:B------:R-:W-:Y:S05]  /*178b0*/  BSYNC B1 ;  /* 0x0000000000017941 */ /* 0x000fea0003800000 */
.L_x_306:
[----:B0----5:R-:W-:Y:S01]  /*178c0*/  HADD2.F32 R5, -RZ, R3.H0_H0 ;  /* 0x20000003ff057230 */ /* 0x021fe20000004100 */
[----:B------:R-:W-:Y:S01]  /*178d0*/  ISETP.GT.AND P3, PT, R0, 0x18, P0 ;  /* 0x000000180000780c */ /* 0x000fe20000764270 */
[----:B------:R-:W-:Y:S03]  /*178e0*/  BSSY B1, `(.L_x_308) ;  /* 0x000000a000017945 */ /* 0x000fe60003800000 */
[----:B------:R-:W-:Y:S01]  /*178f0*/  FMUL R4, R5, R16 ;  /* 0x0000001005047220 */ /* 0x000fe20000400000 */
[----:B------:R-:W-:-:S03]  /*17900*/  @P2 MOV R5, R161 ;  /* 0x000000a100052202 */ /* 0x000fc60000000f00 */
[----:B------:R-:W-:-:S05]  /*17910*/  FFMA R4, R35, R2, R4 ;  /* 0x0000000223047223 */ /* 0x000fca0000000004 */
[----:B------:R-:W-:-:S04]  /*17920*/  F2FP.F16.F32.PACK_AB R4, RZ, R4 ;  /* 0x00000004ff04723e */ /* 0x000fc800000000ff */
[----:B------:R-:W-:Y:S01]  /*17930*/  PRMT R10, R4, 0x7610, R10 ;  /* 0x00007610040a7816 */ /* 0x000fe2000000000a */
[----:B------:R-:W-:-:S05]  /*17940*/  @P2 IMAD.MOV.U32 R4, RZ, RZ, R160 ;  /* 0x000000ffff042224 */ /* 0x000fca00078e00a0 */
[----:B------:R0:W-:Y:S01]  /*17950*/  @P2 STG.E.U16 desc[UR44][R4.64+0x22], R10 ;  /* 0x0000220a04002986 */ /* 0x0001e2000c10152c */
[----:B------:R-:W-:Y:S05]  /*17960*/  @!P3 BRA `(.L_x_309) ;  /* 0x000000000004b947 */ /* 0x000fea0003800000 */
[----:B------:R0:W5:Y:S02]  /*17970*/  LDG.E.LTC128B.U16 R3, desc[UR44][R6.64+0x30] ;  /* 0x0000302c06037981 */ /* 0x000164000c1e1520 */
.L_x_309:
[----:B------:R-:W-:Y:S05]  /*17980*/  BSYNC B1 ;  /* 0x0000000000017941 */ /* 0x000fea0003800000 */
.L_x_308:
        /* <DEDUP_REMOVED lines=9> */
.L_x_311:
[----:B------:R-:W-:Y:S05]  /*17a20*/  BSYNC B1 ;  /* 0x0000000000017941 */ /* 0x000fea0003800000 */
.L_x_310:
        /* <DEDUP_REMOVED lines=9> */
.L_x_313:
[----:B------:R-:W-:Y:S05]  /*17ac0*/  BSYNC B1 ;  /* 0x0000000000017941 */ /* 0x000fea0003800000 */
.L_x_312:
[----:B-----5:R-:W-:Y:S01]  /*17ad0*/  HADD2.F32 R5, -RZ, R3.H0_H0 ;  /* 0x20000003ff057230 */ /* 0x020fe20000004100 */
[----:B------:R-:W-:Y:S01]  /*17ae0*/  ISETP.GT.AND P2, PT, R0, 0x19, P1 ;  /* 0x000000190000780c */ /* 0x000fe20000f44270 */
[----:B0-----:R-:W-:Y:S01]  /*17af0*/  @P3 IMAD.MOV.U32 R4, RZ, RZ, R160 ;  /* 0x000000ffff043224 */ /* 0x001fe200078e00a0 */
[----:B------:R-:W-:Y:S02]  /*17b00*/  BSSY B1, `(.L_x_314) ;  /* 0x0000009000017945 */ /* 0x000fe40003800000 */
[----:B------:R-:W-:-:S04]  /*17b10*/  FMUL R5, R5, R16 ;  /* 0x0000001005057220 */ /* 0x000fc80000400000 */
[----:B------:R-:W-:-:S05]  /*17b20*/  FFMA R5, R38, R2, R5 ;  /* 0x0000000226057223 */ /* 0x000fca0000000005 */
[----:B------:R-:W-:-:S04]  /*17b30*/  F2FP.F16.F32.PACK_AB R5, RZ, R5 ;  /* 0x00000005ff05723e */ /* 0x000fc800000000ff */
[----:B------:R-:W-:Y:S02]  /*17b40*/  PRMT R10, R5, 0x7610, R10 ;  /* 0x00007610050a7816 */ /* 0x000fe4000000000a */
[----:B------:R-:W-:-:S05]  /*17b50*/  @P3 MOV R5, R161 ;  /* 0x000000a100053202 */ /* 0x000fca0000000f00 */
[----:B------:R0:W-:Y:S01]  /*17b60*/  @P3 STG.E.U16 desc[UR44][R4.64+0x30], R10 ;  /* 0x0000300a04003986 */ /* 0x0001e2000c10152c */
[----:B------:R-:W-:Y:S05]  /*17b70*/  @!P2 BRA `(.L_x_315) ;  /* 0x000000000004a947 */ /* 0x000fea0003800000 */
[----:B------:R0:W5:Y:S02]  /*17b80*/  LDG.E.LTC128B.U16 R3, desc[UR44][R12.64+0x32] ;  /* 0x0000322c0c037981 */ /* 0x000164000c1e1520 */
.L_x_315:
[----:B------:R-:W-:Y:S05]  /*17b90*/  BSYNC B1 ;  /* 0x0000000000017941 */ /* 0x000fea0003800000 */
.L_x_314:
        /* <DEDUP_REMOVED lines=12> */
.L_x_317:
[----:B------:R-:W-:Y:S05]  /*17c60*/  BSYNC B1 ;  /* 0x0000000000017941 */ /* 0x000fea0003800000 */
.L_x_316:
        /* <DEDUP_REMOVED lines=9> */
.L_x_319:
[----:B------:R-:W-:Y:S05]  /*17d00*/  BSYNC B1 ;  /* 0x0000000000017941 */ /* 0x000fea0003800000 */
.L_x_318:
        /* <DEDUP_REMOVED lines=9> */
.L_x_321:
[----:B------:R-:W-:Y:S05]  /*17da0*/  BSYNC B1 ;  /* 0x0000000000017941 */ /* 0x000fea0003800000 */
.L_x_320:
        /* <DEDUP_REMOVED lines=12> */
.L_x_323:
[----:B------:R-:W-:Y:S05]  /*17e70*/  BSYNC B1 ;  /* 0x0000000000017941 */ /* 0x000fea0003800000 */
.L_x_322:
        /* <DEDUP_REMOVED lines=12> */
.L_x_325:
[----:B------:R-:W-:Y:S05]  /*17f40*/  BSYNC B1 ;  /* 0x0000000000017941 */ /* 0x000fea0003800000 */
.L_x_324:
        /* <DEDUP_REMOVED lines=9> */
.L_x_327:
[----:B------:R-:W-:Y:S05]  /*17fe0*/  BSYNC B1 ;  /* 0x0000000000017941 */ /* 0x000fea0003800000 */
.L_x_326:
        /* <DEDUP_REMOVED lines=9> */
.L_x_329:
[----:B------:R-:W-:Y:S05]  /*18080*/  BSYNC B1 ;  /* 0x0000000000017941 */ /* 0x000fea0003800000 */
.L_x_328:
        /* <DEDUP_REMOVED lines=12> */
.L_x_331:
[----:B------:R-:W-:Y:S05]  /*18150*/  BSYNC B1 ;  /* 0x0000000000017941 */ /* 0x000fea0003800000 */
.L_x_330:
        /* <DEDUP_REMOVED lines=12> */
.L_x_333:
[----:B------:R-:W-:Y:S05]  /*18220*/  BSYNC B1 ;  /* 0x0000000000017941 */ /* 0x000fea0003800000 */
.L_x_332:
        /* <DEDUP_REMOVED lines=9> */
.L_x_335:
[----:B------:R-:W-:Y:S05]  /*182c0*/  BSYNC B1 ;  /* 0x0000000000017941 */ /* 0x000fea0003800000 */
.L_x_334:
        /* <DEDUP_REMOVED lines=9> */
.L_x_337:
[----:B------:R-:W-:Y:S05]  /*18360*/  BSYNC B1 ;  /* 0x0000000000017941 */ /* 0x000fea0003800000 */
.L_x_336:
        /* <DEDUP_REMOVED lines=12> */
.L_x_339:
[----:B------:R-:W-:Y:S05]  /*18430*/  BSYNC B1 ;  /* 0x0000000000017941 */ /* 0x000fea0003800000 */
.L_x_338:
        /* <DEDUP_REMOVED lines=12> */
.L_x_341:
[----:B------:R-:W-:Y:S05]  /*18500*/  BSYNC B1 ;  /* 0x0000000000017941 */ /* 0x000fea0003800000 */
.L_x_340:
        /* <DEDUP_REMOVED lines=9> */
.L_x_343:
[----:B------:R-:W-:Y:S05]  /*185a0*/  BSYNC B1 ;  /* 0x0000000000017941 */ /* 0x000fea0003800000 */
.L_x_342:
        /* <DEDUP_REMOVED lines=9> */
.L_x_345:
[----:B------:R-:W-:Y:S05]  /*18640*/  BSYNC B1 ;  /* 0x0000000000017941 */ /* 0x000fea0003800000 */
.L_x_344:
        /* <DEDUP_REMOVED lines=12> */
.L_x_347:
[----:B------:R-:W-:Y:S05]  /*18710*/  BSYNC B1 ;  /* 0x0000000000017941 */ /* 0x000fea0003800000 */
.L_x_346:
        /* <DEDUP_REMOVED lines=12> */
.L_x_349:
[----:B------:R-:W-:Y:S05]  /*187e0*/  BSYNC B1 ;  /* 0x0000000000017941 */ /* 0x000fea0003800000 */
.L_x_348:
        /* <DEDUP_REMOVED lines=9> */
.L_x_351:
[----:B------:R-:W-:Y:S05]  /*18880*/  BSYNC B1 ;  /* 0x0000000000017941 */ /* 0x000fea0003800000 */
.L_x_350:
        /* <DEDUP_REMOVED lines=9> */
.L_x_353:
[----:B------:R-:W-:Y:S05]  /*18920*/  BSYNC B1 ;  /* 0x0000000000017941 */ /* 0x000fea0003800000 */
.L_x_352:
        /* <DEDUP_REMOVED lines=12> */
.L_x_355:
[----:B------:R-:W-:Y:S05]  /*189f0*/  BSYNC B1 ;  /* 0x0000000000017941 */ /* 0x000fea0003800000 */
.L_x_354:
        /* <DEDUP_REMOVED lines=12> */
.L_x_357:
[----:B------:R-:W-:Y:S05]  /*18ac0*/  BSYNC B1 ;  /* 0x0000000000017941 */ /* 0x000fea0003800000 */
.L_x_356:
        /* <DEDUP_REMOVED lines=9> */
.L_x_359:
[----:B------:R-:W-:Y:S05]  /*18b60*/  BSYNC B1 ;  /* 0x0000000000017941 */ /* 0x000fea0003800000 */
.L_x_358:
        /* <DEDUP_REMOVED lines=9> */
.L_x_361:
[----:B------:R-:W-:Y:S05]  /*18c00*/  BSYNC B1 ;  /* 0x0000000000017941 */ /* 0x000fea0003800000 */
.L_x_360:
        /* <DEDUP_REMOVED lines=12> */
.L_x_363:
[----:B------:R-:W-:Y:S05]  /*18cd0*/  BSYNC B1 ;  /* 0x0000000000017941 */ /* 0x000fea0003800000 */
.L_x_362:
        /* <DEDUP_REMOVED lines=12> */
.L_x_365:
[----:B------:R-:W-:Y:S05]  /*18da0*/  BSYNC B1 ;  /* 0x0000000000017941 */ /* 0x000fea0003800000 */
.L_x_364:
        /* <DEDUP_REMOVED lines=9> */
.L_x_367:
[----:B------:R-:W-:Y:S05]  /*18e40*/  BSYNC B1 ;  /* 0x0000000000017941 */ /* 0x000fea0003800000 */
.L_x_366:
        /* <DEDUP_REMOVED lines=9> */
.L_x_369:
[----:B------:R-:W-:Y:S05]  /*18ee0*/  BSYNC B1 ;  /* 0x0000000000017941 */ /* 0x000fea0003800000 */
.L_x_368:
        /* <DEDUP_REMOVED lines=12> */
.L_x_371:
[----:B------:R-:W-:Y:S05]  /*18fb0*/  BSYNC B1 ;  /* 0x0000000000017941 */ /* 0x000fea0003800000 */
.L_x_370:
        /* <DEDUP_REMOVED lines=12> */
.L_x_373:
[----:B------:R-:W-:Y:S05]  /*19080*/  BSYNC B1 ;  /* 0x0000000000017941 */ /* 0x000fea0003800000 */
.L_x_372:
        /* <DEDUP_REMOVED lines=9> */
.L_x_375:
[----:B------:R-:W-:Y:S05]  /*19120*/  BSYNC B1 ;  /* 0x0000000000017941 */ /* 0x000fea0003800000 */
.L_x_374:
        /* <DEDUP_REMOVED lines=9> */
.L_x_377:
[----:B------:R-:W-:Y:S05]  /*191c0*/  BSYNC B1 ;  /* 0x0000000000017941 */ /* 0x000fea0003800000 */
.L_x_376:
        /* <DEDUP_REMOVED lines=12> */
.L_x_379:
[----:B------:R-:W-:Y:S05]  /*19290*/  BSYNC B1 ;  /* 0x0000000000017941 */ /* 0x000fea0003800000 */
.L_x_378:
        /* <DEDUP_REMOVED lines=12> */
.L_x_381:
[----:B------:R-:W-:Y:S05]  /*19360*/  BSYNC B1 ;  /* 0x0000000000017941 */ /* 0x000fea0003800000 */
.L_x_380:
        /* <DEDUP_REMOVED lines=9> */
.L_x_383:
[----:B------:R-:W-:Y:S05]  /*19400*/  BSYNC B1 ;  /* 0x0000000000017941 */ /* 0x000fea0003800000 */
.L_x_382:
        /* <DEDUP_REMOVED lines=9> */
.L_x_385:
[----:B------:R-:W-:Y:S05]  /*194a0*/  BSYNC B1 ;  /* 0x0000000000017941 */ /* 0x000fea0003800000 */
.L_x_384:
        /* <DEDUP_REMOVED lines=12> */
.L_x_387:
[----:B------:R-:W-:Y:S05]  /*19570*/  BSYNC B1 ;  /* 0x0000000000017941 */ /* 0x000fea0003800000 */
.L_x_386:
        /* <DEDUP_REMOVED lines=12> */
.L_x_389:
[----:B------:R-:W-:Y:S05]  /*19640*/  BSYNC B1 ;  /* 0x0000000000017941 */ /* 0x000fea0003800000 */
.L_x_388:
        /* <DEDUP_REMOVED lines=9> */
.L_x_391:
[----:B------:R-:W-:Y:S05]  /*196e0*/  BSYNC B1 ;  /* 0x0000000000017941 */ /* 0x000fea0003800000 */
.L_x_390:
        /* <DEDUP_REMOVED lines=9> */
.L_x_393:
[----:B------:R-:W-:Y:S05]  /*19780*/  BSYNC B1 ;  /* 0x0000000000017941 */ /* 0x000fea0003800000 */
.L_x_392:
        /* <DEDUP_REMOVED lines=12> */
.L_x_395:
[----:B------:R-:W-:Y:S05]  /*19850*/  BSYNC B1 ;  /* 0x0000000000017941 */ /* 0x000fea0003800000 */
.L_x_394:
        /* <DEDUP_REMOVED lines=12> */
.L_x_397:
[----:B------:R-:W-:Y:S05]  /*19920*/  BSYNC B1 ;  /* 0x0000000000017941 */ /* 0x000fea0003800000 */
.L_x_396:
        /* <DEDUP_REMOVED lines=9> */
.L_x_399:
[----:B------:R-:W-:Y:S05]  /*199c0*/  BSYNC B1 ;  /* 0x0000000000017941 */ /* 0x000fea0003800000 */
.L_x_398:
        /* <DEDUP_REMOVED lines=9> */
.L_x_401:
[----:B------:R-:W-:Y:S05]  /*19a60*/  BSYNC B1 ;  /* 0x0000000000017941 */ /* 0x000fea0003800000 */
.L_x_400:
        /* <DEDUP_REMOVED lines=12> */
.L_x_403:
[----:B------:R-:W-:Y:S05]  /*19b30*/  BSYNC B1 ;  /* 0x0000000000017941 */ /* 0x000fea0003800000 */
.L_x_402:
        /* <DEDUP_REMOVED lines=12> */
.L_x_405:
[----:B------:R-:W-:Y:S05]  /*19c00*/  BSYNC B1 ;  /* 0x0000000000017941 */ /* 0x000fea0003800000 */
.L_x_404:
        /* <DEDUP_REMOVED lines=9> */
.L_x_407:
[----:B------:R-:W-:Y:S05]  /*19ca0*/  BSYNC B1 ;  /* 0x0000000000017941 */ /* 0x000fea0003800000 */
.L_x_406:
        /* <DEDUP_REMOVED lines=9> */
.L_x_409:
[----:B------:R-:W-:Y:S05]  /*19d40*/  BSYNC B1 ;  /* 0x0000000000017941 */ /* 0x000fea0003800000 */
.L_x_408:
        /* <DEDUP_REMOVED lines=12> */
.L_x_411:
[----:B------:R-:W-:Y:S05]  /*19e10*/  BSYNC B1 ;  /* 0x0000000000017941 */ /* 0x000fea0003800000 */
.L_x_410:
        /* <DEDUP_REMOVED lines=12> */
.L_x_413:
[----:B------:R-:W-:Y:S05]  /*19ee0*/  BSYNC B1 ;  /* 0x0000000000017941 */ /* 0x000fea0003800000 */
.L_x_412:
        /* <DEDUP_REMOVED lines=9> */
.L_x_415:
[----:B------:R-:W-:Y:S05]  /*19f80*/  BSYNC B1 ;  /* 0x0000000000017941 */ /* 0x000fea0003800000 */
.L_x_414:
        /* <DEDUP_REMOVED lines=9> */
.L_x_417:
[----:B------:R-:W-:Y:S05]  /*1a020*/  BSYNC B1 ;  /* 0x0000000000017941 */ /* 0x000fea0003800000 */
.L_x_416:
        /* <DEDUP_REMOVED lines=12> */
.L_x_419:
[----:B------:R-:W-:Y:S05]  /*1a0f0*/  BSYNC B1 ;  /* 0x0000000000017941 */ /* 0x000fea0003800000 */
.L_x_418:
        /* <DEDUP_REMOVED lines=12> */
.L_x_421:
[----:B------:R-:W-:Y:S05]  /*1a1c0*/  BSYNC B1 ;  /* 0x0000000000017941 */ /* 0x000fea0003800000 */
.L_x_420:
        /* <DEDUP_REMOVED lines=9> */
.L_x_423:
[----:B------:R-:W-:Y:S05]  /*1a260*/  BSYNC B1 ;  /* 0x0000000000017941 */ /* 0x000fea0003800000 */
.L_x_422:
        /* <DEDUP_REMOVED lines=9> */
.L_x_425:
[----:B------:R-:W-:Y:S05]  /*1a300*/  BSYNC B1 ;  /* 0x0000000000017941 */ /* 0x000fea0003800000 */
.L_x_424:
        /* <DEDUP_REMOVED lines=12> */
.L_x_427:
[----:B------:R-:W-:Y:S05]  /*1a3d0*/  BSYNC B1 ;  /* 0x0000000000017941 */ /* 0x000fea0003800000 */
.L_x_426:
        /* <DEDUP_REMOVED lines=12> */
.L_x_429:
[----:B------:R-:W-:Y:S05]  /*1a4a0*/  BSYNC B1 ;  /* 0x0000000000017941 */ /* 0x000fea0003800000 */
.L_x_428:
        /* <DEDUP_REMOVED lines=9> */
.L_x_431:
[----:B------:R-:W-:Y:S05]  /*1a540*/  BSYNC B1 ;  /* 0x0000000000017941 */ /* 0x000fea0003800000 */
.L_x_430:
        /* <DEDUP_REMOVED lines=9> */
.L_x_433:
[----:B------:R-:W-:Y:S05]  /*1a5e0*/  BSYNC B1 ;  /* 0x0000000000017941 */ /* 0x000fea0003800000 */
.L_x_432:
        /* <DEDUP_REMOVED lines=12> */
.L_x_435:
[----:B------:R-:W-:Y:S05]  /*1a6b0*/  BSYNC B1 ;  /* 0x0000000000017941 */ /* 0x000fea0003800000 */
.L_x_434:
        /* <DEDUP_REMOVED lines=12> */
.L_x_437:
[----:B------:R-:W-:Y:S05]  /*1a780*/  BSYNC B1 ;  /* 0x0000000000017941 */ /* 0x000fea0003800000 */
.L_x_436:
        /* <DEDUP_REMOVED lines=9> */
.L_x_439:
[----:B------:R-:W-:Y:S05]  /*1a820*/  BSYNC B1 ;  /* 0x0000000000017941 */ /* 0x000fea0003800000 */
.L_x_438:
        /* <DEDUP_REMOVED lines=9> */
.L_x_441:
[----:B------:R-:W-:Y:S05]  /*1a8c0*/  BSYNC B1 ;  /* 0x0000000000017941 */ /* 0x000fea0003800000 */
.L_x_440:
        /* <DEDUP_REMOVED lines=12> */
.L_x_443:
[----:B------:R-:W-:Y:S05]  /*1a990*/  BSYNC B1 ;  /* 0x0000000000017941 */ /* 0x000fea0003800000 */
.L_x_442:
        /* <DEDUP_REMOVED lines=12> */
.L_x_445:
[----:B------:R-:W-:Y:S05]  /*1aa60*/  BSYNC B1 ;  /* 0x0000000000017941 */ /* 0x000fea0003800000 */
.L_x_444:
        /* <DEDUP_REMOVED lines=9> */
.L_x_447:
[----:B------:R-:W-:Y:S05]  /*1ab00*/  BSYNC B1 ;  /* 0x0000000000017941 */ /* 0x000fea0003800000 */
.L_x_446:
        /* <DEDUP_REMOVED lines=9> */
.L_x_449:
[----:B------:R-:W-:Y:S05]  /*1aba0*/  BSYNC B1 ;  /* 0x0000000000017941 */ /* 0x000fea0003800000 */
.L_x_448:
        /* <DEDUP_REMOVED lines=12> */
.L_x_451:
[----:B------:R-:W-:Y:S05]  /*1ac70*/  BSYNC B1 ;  /* 0x0000000000017941 */ /* 0x000fea0003800000 */
.L_x_450:
        /* <DEDUP_REMOVED lines=12> */
.L_x_453:
[----:B------:R-:W-:Y:S05]  /*1ad40*/  BSYNC B1 ;  /* 0x0000000000017941 */ /* 0x000fea0003800000 */
.L_x_452:
        /* <DEDUP_REMOVED lines=9> */
.L_x_455:
[----:B------:R-:W-:Y:S05]  /*1ade0*/  BSYNC B1 ;  /* 0x0000000000017941 */ /* 0x000fea0003800000 */
.L_x_454:
        /* <DEDUP_REMOVED lines=9> */
.L_x_457:
[----:B------:R-:W-:Y:S05]  /*1ae80*/  BSYNC B1 ;  /* 0x0000000000017941 */ /* 0x000fea0003800000 */
.L_x_456:
        /* <DEDUP_REMOVED lines=12> */
.L_x_459:
[----:B------:R-:W-:Y:S05]  /*1af50*/  BSYNC B1 ;  /* 0x0000000000017941 */ /* 0x000fea0003800000 */
.L_x_458:
        /* <DEDUP_REMOVED lines=12> */
.L_x_461:
[----:B------:R-:W-:Y:S05]  /*1b020*/  BSYNC B1 ;  /* 0x0000000000017941 */ /* 0x000fea0003800000 */
.L_x_460:
        /* <DEDUP_REMOVED lines=9> */
.L_x_463:
[----:B------:R-:W-:Y:S05]  /*1b0c0*/  BSYNC B1 ;  /* 0x0000000000017941 */ /* 0x000fea0003800000 */
.L_x_462:
        /* <DEDUP_REMOVED lines=9> */
.L_x_465:
[----:B------:R-:W-:Y:S05]  /*1b160*/  BSYNC B1 ;  /* 0x0000000000017941 */ /* 0x000fea0003800000 */
.L_x_464:
        /* <DEDUP_REMOVED lines=12> */
.L_x_467:
[----:B------:R-:W-:Y:S05]  /*1b230*/  BSYNC B1 ;  /* 0x0000000000017941 */ /* 0x000fea0003800000 */
.L_x_466:
        /* <DEDUP_REMOVED lines=12> */
.L_x_469:
[----:B------:R-:W-:Y:S05]  /*1b300*/  BSYNC B1 ;  /* 0x0000000000017941 */ /* 0x000fea0003800000 */
.L_x_468:
        /* <DEDUP_REMOVED lines=9> */
.L_x_471:
[----:B------:R-:W-:Y:S05]  /*1b3a0*/  BSYNC B1 ;  /* 0x0000000000017941 */ /* 0x000fea0003800000 */
.L_x_470:
        /* <DEDUP_REMOVED lines=9> */
.L_x_473:
[----:B------:R-:W-:Y:S05]  /*1b440*/  BSYNC B1 ;  /* 0x0000000000017941 */ /* 0x000fea0003800000 */
.L_x_472:
        /* <DEDUP_REMOVED lines=12> */
.L_x_475:
[----:B------:R-:W-:Y:S05]  /*1b510*/  BSYNC B1 ;  /* 0x0000000000017941 */ /* 0x000fea0003800000 */
.L_x_474:
        /* <DEDUP_REMOVED lines=12> */
.L_x_477:
[----:B------:R-:W-:Y:S05]  /*1b5e0*/  BSYNC B1 ;  /* 0x0000000000017941 */ /* 0x000fea0003800000 */
.L_x_476:
        /* <DEDUP_REMOVED lines=9> */
.L_x_479:
[----:B------:R-:W-:Y:S05]  /*1b680*/  BSYNC B1 ;  /* 0x0000000000017941 */ /* 0x000fea0003800000 */
.L_x_478:
        /* <DEDUP_REMOVED lines=9> */
.L_x_481:
[----:B------:R-:W-:Y:S05]  /*1b720*/  BSYNC B1 ;  /* 0x0000000000017941 */ /* 0x000fea0003800000 */
.L_x_480:
        /* <DEDUP_REMOVED lines=12> */
.L_x_483:
[----:B------:R-:W-:Y:S05]  /*1b7f0*/  BSYNC B1 ;  /* 0x0000000000017941 */ /* 0x000fea0003800000 */
.L_x_482:
        /* <DEDUP_REMOVED lines=12> */
.L_x_485:
[----:B------:R-:W-:Y:S05]  /*1b8c0*/  BSYNC B1 ;  /* 0x0000000000017941 */ /* 0x000fea0003800000 */
.L_x_484:
        /* <DEDUP_REMOVED lines=9> */
.L_x_487:
[----:B------:R-:W-:Y:S05]  /*1b960*/  BSYNC B1 ;  /* 0x0000000000017941 */ /* 0x000fea0003800000 */
.L_x_486:
        /* <DEDUP_REMOVED lines=9> */
.L_x_489:
[----:B------:R-:W-:Y:S05]  /*1ba00*/  BSYNC B1 ;  /* 0x0000000000017941 */ /* 0x000fea0003800000 */
.L_x_488:
        /* <DEDUP_REMOVED lines=12> */
.L_x_491:
[----:B------:R-:W-:Y:S05]  /*1bad0*/  BSYNC B1 ;  /* 0x0000000000017941 */ /* 0x000fea0003800000 */
.L_x_490:
        /* <DEDUP_REMOVED lines=12> */
.L_x_493:
[----:B------:R-:W-:Y:S05]  /*1bba0*/  BSYNC B1 ;  /* 0x0000000000017941 */ /* 0x000fea0003800000 */
.L_x_492:
        /* <DEDUP_REMOVED lines=9> */
.L_x_495:
[----:B------:R-:W-:Y:S05]  /*1bc40*/  BSYNC B1 ;  /* 0x0000000000017941 */ /* 0x000fea0003800000 */
.L_x_494:
        /* <DEDUP_REMOVED lines=9> */
.L_x_497:
[----:B------:R-:W-:Y:S05]  /*1bce0*/  BSYNC B1 ;  /* 0x0000000000017941 */ /* 0x000fea0003800000 */
.L_x_496:
        /* <DEDUP_REMOVED lines=12> */
.L_x_499:
[----:B------:R-:W-:Y:S05]  /*1bdb0*/  BSYNC B1 ;  /* 0x0000000000017941 */ /* 0x000fea0003800000 */
.L_x_498:
        /* <DEDUP_REMOVED lines=12> */
.L_x_501:
[----:B------:R-:W-:Y:S05]  /*1be80*/  BSYNC B1 ;  /* 0x0000000000017941 */ /* 0x000fea0003800000 */
.L_x_500:
        /* <DEDUP_REMOVED lines=9> */
.L_x_503:
[----:B------:R-:W-:Y:S05]  /*1bf20*/  BSYNC B1 ;  /* 0x0000000000017941 */ /* 0x000fea0003800000 */
.L_x_502:
        /* <DEDUP_REMOVED lines=9> */
.L_x_505:
[----:B------:R-:W-:Y:S05]  /*1bfc0*/  BSYNC B1 ;  /* 0x0000000000017941 */ /* 0x000fea0003800000 */
.L_x_504:
        /* <DEDUP_REMOVED lines=12> */
.L_x_507:
[----:B------:R-:W-:Y:S05]  /*1c090*/  BSYNC B1 ;  /* 0x0000000000017941 */ /* 0x000fea0003800000 */
.L_x_506:
        /* <DEDUP_REMOVED lines=12> */
.L_x_509:
[----:B------:R-:W-:Y:S05]  /*1c160*/  BSYNC B1 ;  /* 0x0000000000017941 */ /* 0x000fea0003800000 */
.L_x_508:
        /* <DEDUP_REMOVED lines=9> */
.L_x_511:
[----:B------:R-:W-:Y:S05]  /*1c200*/  BSYNC B1 ;  /* 0x0000000000017941 */ /* 0x000fea0003800000 */
.L_x_510:
        /* <DEDUP_REMOVED lines=9> */
.L_x_513:
[----:B------:R-:W-:Y:S05]  /*1c2a0*/  BSYNC B1 ;  /* 0x0000000000017941 */ /* 0x000fea0003800000 */
.L_x_512:
        /* <DEDUP_REMOVED lines=12> */
.L_x_515:
[----:B------:R-:W-:Y:S05]  /*1c370*/  BSYNC B1 ;  /* 0x0000000000017941 */ /* 0x000fea0003800000 */
.L_x_514:
        /* <DEDUP_REMOVED lines=12> */
.L_x_517:
[----:B------:R-:W-:Y:S05]  /*1c440*/  BSYNC B1 ;  /* 0x0000000000017941 */ /* 0x000fea0003800000 */
.L_x_516:
        /* <DEDUP_REMOVED lines=9> */
.L_x_519:
[----:B------:R-:W-:Y:S05]  /*1c4e0*/  BSYNC B1 ;  /* 0x0000000000017941 */ /* 0x000fea0003800000 */
.L_x_518:
        /* <DEDUP_REMOVED lines=9> */
.L_x_521:
[----:B------:R-:W-:Y:S05]  /*1c580*/  BSYNC B1 ;  /* 0x0000000000017941 */ /* 0x000fea0003800000 */
.L_x_520:
        /* <DEDUP_REMOVED lines=12> */
.L_x_523:
[----:B------:R-:W-:Y:S05]  /*1c650*/  BSYNC B1 ;  /* 0x0000000000017941 */ /* 0x000fea0003800000 */
.L_x_522:
        /* <DEDUP_REMOVED lines=12> */
.L_x_525:
[----:B------:R-:W-:Y:S05]  /*1c720*/  BSYNC B1 ;  /* 0x0000000000017941 */ /* 0x000fea0003800000 */
.L_x_524:
        /* <DEDUP_REMOVED lines=9> */
.L_x_527:
[----:B------:R-:W-:Y:S05]  /*1c7c0*/  BSYNC B1 ;  /* 0x0000000000017941 */ /* 0x000fea0003800000 */
.L_x_526:
        /* <DEDUP_REMOVED lines=9> */
.L_x_529:
[----:B------:R-:W-:Y:S05]  /*1c860*/  BSYNC B1 ;  /* 0x0000000000017941 */ /* 0x000fea0003800000 */
.L_x_528:
        /* <DEDUP_REMOVED lines=12> */
.L_x_531:
[----:B------:R-:W-:Y:S05]  /*1c930*/  BSYNC B1 ;  /* 0x0000000000017941 */ /* 0x000fea0003800000 */
.L_x_530:
        /* <DEDUP_REMOVED lines=12> */
.L_x_533:
[----:B------:R-:W-:Y:S05]  /*1ca00*/  BSYNC B1 ;  /* 0x0000000000017941 */ /* 0x000fea0003800000 */
.L_x_532:
        /* <DEDUP_REMOVED lines=9> */
.L_x_535:
[----:B------:R-:W-:Y:S05]  /*1caa0*/  BSYNC B1 ;  /* 0x0000000000017941 */ /* 0x000fea0003800000 */
.L_x_534:
        /* <DEDUP_REMOVED lines=9> */
.L_x_537:
[----:B------:R-:W-:Y:S05]  /*1cb40*/  BSYNC B1 ;  /* 0x0000000000017941 */ /* 0x000fea0003800000 */
.L_x_536:
[----:B-----5:R-:W-:Y:S01]  /*1cb50*/  HADD2.F32 R5, -RZ, R3.H0_H0 ;  /* 0x20000003ff057230 */ /* 0x020fe20000004100 */
[----:B------:R-:W-:Y:S01]  /*1cb60*/  ISETP.GT.AND P1, PT, R0, 0xf9, P1 ;  /* 0x000000f90000780c */ /* 0x000fe20000f24270 */
[----:B0-----:R-:W-:Y:S01]  /*1cb70*/  @P2 IMAD.MOV.U32 R4, RZ, RZ, R160 ;  /* 0x000000ffff042224 */ /* 0x001fe200078e00a0 */
[----:B------:R-:W-:Y:S02]  /*1cb80*/  BSSY B1, `(.L_x_538) ;  /* 0x0000009000017945 */ /* 0x000fe40003800000 */
[----:B------:R-:W-:-:S04]  /*1cb90*/  FMUL R5, R5, R16 ;  /* 0x0000001005057220 */ /* 0x000fc80000400000 */
[----:B------:R-:W-:-:S05]  /*1cba0*/  FFMA R5, R150, R2, R5 ;  /* 0x0000000296057223 */ /* 0x000fca0000000005 */
[----:B------:R-:W-:-:S04]  /*1cbb0*/  F2FP.F16.F32.PACK_AB R5, RZ, R5 ;  /* 0x00000005ff05723e */ /* 0x000fc800000000ff */
[----:B-1--4-:R-:W-:Y:S02]  /*1cbc0*/  PRMT R6, R5, 0x7610, R6 ;  /* 0x0000761005067816 */ /* 0x012fe40000000006 */
[----:B------:R-:W-:-:S05]  /*1cbd0*/  @P2 MOV R5, R161 ;  /* 0x000000a100052202 */ /* 0x000fca0000000f00 */
[----:B------:R0:W-:Y:S01]  /*1cbe0*/  @P2 STG.E.U16 desc[UR44][R4.64+0x1f0], R6 ;  /* 0x0001f00604002986 */ /* 0x0001e2000c10152c */
[----:B------:R-:W-:Y:S05]  /*1cbf0*/  @!P1 BRA `(.L_x_539) ;  /* 0x0000000000049947 */ /* 0x000fea0003800000 */
[----:B------:R1:W5:Y:S02]  /*1cc00*/  LDG.E.LTC128B.U16 R3, desc[UR44][R12.64+0x1f2] ;  /* 0x0001f22c0c037981 */ /* 0x000364000c1e1520 */
.L_x_539:
[----:B------:R-:W-:Y:S05]  /*1cc10*/  BSYNC B1 ;  /* 0x0000000000017941 */ /* 0x000fea0003800000 */
.L_x_538:
[----:B------:R-:W-:Y:S05]  /*1cc20*/  @!P1 BRA `(.L_x_540) ;  /* 0x0000004c00b09947 */ /* 0x000fea0003800000 */
[----:B-----5:R-:W-:-:S05]  /*1cc30*/  HADD2.F32 R3, -RZ, R3.H0_H0 ;  /* 0x20000003ff037230 */ /* 0x020fca0000004100 */
[----:B------:R-:W-:-:S04]  /*1cc40*/  FMUL R0, R3, R16 ;  /* 0x0000001003007220 */ /* 0x000fc80000400000 */
[----:B------:R-:W-:-:S05]  /*1cc50*/  FFMA R0, R151, R2, R0 ;  /* 0x0000000297007223 */ /* 0x000fca0000000000 */
[----:B------:R-:W-:-:S05]  /*1cc60*/  F2FP.F16.F32.PACK_AB R0, RZ, R0 ;  /* 0x00000000ff00723e */ /* 0x000fca00000000ff */
[----:B------:R4:W-:Y:S01]  /*1cc70*/  STG.E.U16 desc[UR44][R160.64+0x1f2], R0 ;  /* 0x0001f200a0007986 */ /* 0x0009e2000c10152c */
[----:B------:R-:W-:Y:S05]  /*1cc80*/  BRA `(.L_x_540) ;  /* 0x0000004c00987947 */ /* 0x000fea0003800000 */
.L_x_33:
[----:B------:R-:W2:Y:S01]  /*1cc90*/  LDL.LU R3, [R1] ;  /* 0x0000000001037983 */ /* 0x000ea20000300800 */
[----:B------:R-:W-:-:S03]  /*1cca0*/  ULDC.64 UR4, c[0x0][0x5c0] ;  /* 0x0001700000047ab9 */ /* 0x000fc60000000a00 */
[----:B------:R-:W3:Y:S04]  /*1ccb0*/  LDL.LU R9, [R1+0x60] ;  /* 0x0000600001097983 */ /* 0x000ee80000300800 */
[----:B------:R-:W4:Y:S04]  /*1ccc0*/  LDL.LU R11, [R1+0x8c] ;  /* 0x00008c00010b7983 */ /* 0x000f280000300800 */
[----:B------:R-:W5:Y:S04]  /*1ccd0*/  LDL.LU R12, [R1+0x90] ;  /* 0x00009000010c7983 */ /* 0x000f680000300800 */
        /* <DEDUP_REMOVED lines=74> */
[----:B------:R-:W5:Y:S01]  /*1d180*/  LDL.LU R161, [R1+0x1cc] ;  /* 0x0001cc0001a17983 */ /* 0x000f620000300800 */
[----:B--2---:R-:W-:-:S03]  /*1d190*/  FMUL R3, R3, R2 ;  /* 0x0000000203037220 */ /* 0x004fc60000400000 */
[----:B------:R-:W2:Y:S01]  /*1d1a0*/  LDL.LU R160, [R1+0x1d0] ;  /* 0x0001d00001a07983 */ /* 0x000ea20000300800 */
[----:B------:R-:W-:-:S03]  /*1d1b0*/  LEA R4, P0, R6, UR4, 0x1 ;  /* 0x0000000406047c11 */ /* 0x000fc6000f8008ff */
[----:B------:R-:W2:Y:S04]  /*1d1c0*/  LDL.LU R159, [R1+0x1d4] ;  /* 0x0001d400019f7983 */ /* 0x000ea80000300800 */
[----:B------:R-:W2:Y:S04]  /*1d1d0*/  LDL.LU R158, [R1+0x1d8] ;  /* 0x0001d800019e7983 */ /* 0x000ea80000300800 */
[----:B------:R-:W2:Y:S04]  /*1d1e0*/  LDL.LU R157, [R1+0x1dc] ;  /* 0x0001dc00019d7983 */ /* 0x000ea80000300800 */
[----:B------:R-:W2:Y:S01]  /*1d1f0*/  LDL.LU R156, [R1+0x1e0] ;  /* 0x0001e000019c7983 */ /* 0x000ea20000300800 */
[----:B------:R-:W-:-:S03]  /*1d200*/  LEA.HI.X R5, R6, UR5, R10, 0x1, P0 ;  /* 0x0000000506057c11 */ /* 0x000fc600080f0c0a */
[----:B------:R-:W2:Y:S01]  /*1d210*/  LDL.LU R155, [R1+0x1e4] ;  /* 0x0001e400019b7983 */ /* 0x000ea20000300800 */
[----:B------:R-:W-:-:S03]  /*1d220*/  F2FP.F16.F32.PACK_AB R3, RZ, R3 ;  /* 0x00000003ff03723e */ /* 0x000fc600000000ff */
[----:B------:R-:W2:Y:S04]  /*1d230*/  LDL.LU R154, [R1+0x1e8] ;  /* 0x0001e800019a7983 */ /* 0x000ea80000300800 */
[----:B------:R-:W2:Y:S04]  /*1d240*/  LDL.LU R23, [R1+0x1ec] ;  /* 0x0001ec0001177983 */ /* 0x000ea80000300800 */
[----:B------:R-:W2:Y:S04]  /*1d250*/  LDL.LU R22, [R1+0x1f0] ;  /* 0x0001f00001167983 */ /* 0x000ea80000300800 */
[----:B------:R-:W2:Y:S04]  /*1d260*/  LDL.LU R21, [R1+0x1f4] ;  /* 0x0001f40001157983 */ /* 0x000ea80000300800 */
[----:B------:R-:W2:Y:S04]  /*1d270*/  LDL.LU R20, [R1+0x1f8] ;  /* 0x0001f80001147983 */ /* 0x000ea80000300800 */
[----:B------:R-:W2:Y:S04]  /*1d280*/  LDL.LU R19, [R1+0x1fc] ;  /* 0x0001fc0001137983 */ /* 0x000ea80000300800 */
[----:B------:R-:W3:Y:S04]  /*1d290*/  LDL.LU R7, [R1+0x8] ;  /* 0x0000080001077983 */ /* 0x000ee80000300800 */
[----:B------:R-:W4:Y:S04]  /*1d2a0*/  LDL.LU R6, [R1+0xc] ;  /* 0x00000c0001067983 */ /* 0x000f280000300800 */
[----:B------:R0:W-:Y:S04]  /*1d2b0*/  @P1 STG.E.U16 desc[UR44][R4.64], R3 ;  /* 0x0000000304001986 */ /* 0x0001e8000c10152c */
[----:B0-----:R-:W5:Y:S01]  /*1d2c0*/  LDL.LU R3, [R1+0x4] ;  /* 0x0000040001037983 */ /* 0x001f620000300800 */
[----:B------:R-:W-:Y:S01]  /*1d2d0*/  ISETP.GT.AND P0, PT, R0, 0x1, P3 ;  /* 0x000000010000780c */ /* 0x000fe20001f04270 */
[----:B------:R-:W-:Y:S01]  /*1d2e0*/  USHF.L.U32 UR5, UR8, 0x4, URZ ;  /* 0x0000000408057899 */ /* 0x000fe2000800063f */
[----:B------:R-:W-:Y:S01]  /*1d2f0*/  ISETP.GT.AND P2, PT, R153, 0x8, PT ;  /* 0x000000089900780c */ /* 0x000fe20003f44270 */
[----:B------:R-:W-:Y:S01]  /*1d300*/  USHF.L.U64.HI UR4, UR8, 0x4, UR9 ;  /* 0x0000000408047899 */ /* 0x000fe20008010209 */
[----:B---3--:R-:W-:-:S05]  /*1d310*/  FMUL R7, R7, R2 ;  /* 0x0000000207077220 */ /* 0x008fca0000400000 */
[----:B------:R-:W-:-:S04]  /*1d320*/  F2FP.F16.F32.PACK_AB R7, RZ, R7 ;  /* 0x00000007ff07723e */ /* 0x000fc800000000ff */
[----:B------:R-:W-:Y:S01]  /*1d330*/  PRMT R8, R7, 0x7610, R8 ;  /* 0x0000761007087816 */ /* 0x000fe20000000008 */
[----:B-----5:R-:W-:-:S05]  /*1d340*/  FMUL R3, R3, R2 ;  /* 0x0000000203037220 */ /* 0x020fca0000400000 */
[----:B------:R-:W-:-:S05]  /*1d350*/  F2FP.F16.F32.PACK_AB R3, RZ, R3 ;  /* 0x00000003ff03723e */ /* 0x000fca00000000ff */
[----:B------:R4:W-:Y:S01]  /*1d360*/  @P0 STG.E.U16 desc[UR44][R4.64+0x2], R3 ;  /* 0x0000020304000986 */ /* 0x0009e2000c10152c */
[----:B------:R-:W-:Y:S01]  /*1d370*/  ISETP.GT.AND P0, PT, R0, RZ, P2 ;  /* 0x000000ff0000720c */ /* 0x000fe20001704270 */
[----:B----4-:R-:W-:Y:S01]  /*1d380*/  FMUL R3, R6, R2 ;  /* 0x0000000206037220 */ /* 0x010fe20000400000 */
[----:B------:R-:W-:-:S04]  /*1d390*/  IADD3 R6, P1, R4, UR5, RZ ;  /* 0x0000000504067c10 */ /* 0x000fc8000ff3e0ff */
[----:B------:R-:W-:Y:S02]  /*1d3a0*/  IADD3.X R7, R5, UR4, RZ, P1, !PT ;  /* 0x0000000405077c10 */ /* 0x000fe40008ffe4ff */
[----:B------:R-:W-:-:S05]  /*1d3b0*/  F2FP.F16.F32.PACK_AB R3, RZ, R3 ;  /* 0x00000003ff03723e */ /* 0x000fca00000000ff */
[----:B------:R0:W-:Y:S01]  /*1d3c0*/  @P0 STG.E.U16 desc[UR44][R6.64], R8 ;  /* 0x0000000806000986 */ /* 0x0001e2000c10152c */
[----:B------:R-:W-:-:S03]  /*1d3d0*/  ISETP.GT.AND P0, PT, R0, 0x1, P2 ;  /* 0x000000010000780c */ /* 0x000fc60001704270 */
[----:B0-----:R-:W3:Y:S10]  /*1d3e0*/  LDL.LU R8, [R1+0x50] ;  /* 0x0000500001087983 */ /* 0x001ef40000300800 */
[----:B------:R0:W-:Y:S04]  /*1d3f0*/  @P0 STG.E.U16 desc[UR44][R6.64+0x2], R3 ;  /* 0x0000020306000986 */ /* 0x0001e8000c10152c */
[----:B0-----:R-:W4:Y:S01]  /*1d400*/  LDL.LU R3, [R1+0x10] ;  /* 0x0000100001037983 */ /* 0x001f220000300800 */
[----:B------:R-:W-:Y:S01]  /*1d410*/  ISETP.GT.AND P0, PT, R0, 0x8, P3 ;  /* 0x000000080000780c */ /* 0x000fe20001f04270 */
[----:B----4-:R-:W-:-:S05]  /*1d420*/  FMUL R3, R3, R2 ;  /* 0x0000000203037220 */ /* 0x010fca0000400000 */
[----:B------:R-:W-:-:S07]  /*1d430*/  F2FP.F16.F32.PACK_AB R3, RZ, R3 ;  /* 0x00000003ff03723e */ /* 0x000fce00000000ff */
        /* <DEDUP_REMOVED lines=73> */
[----:B---3--:R-:W-:-:S05]  /*1d8d0*/  FMUL R8, R8, R2 ;  /* 0x0000000208087220 */ /* 0x008fca0000400000 */
[----:B------:R-:W-:Y:S01]  /*1d8e0*/  F2FP.F16.F32.PACK_AB R8, RZ, R8 ;  /* 0x00000008ff08723e */ /* 0x000fe200000000ff */
[----:B----4-:R-:W-:-:S05]  /*1d8f0*/  FMUL R3, R3, R2 ;  /* 0x0000000203037220 */ /* 0x010fca0000400000 */
[----:B------:R-:W-:-:S05]  /*1d900*/  F2FP.F16.F32.PACK_AB R3, RZ, R3 ;  /* 0x00000003ff03723e */ /* 0x000fca00000000ff */
[----:B------:R0:W-:Y:S01]  /*1d910*/  @P0 STG.E.U16 desc[UR44][R6.64+0x42], R3 ;  /* 0x0000420306000986 */ /* 0x0001e2000c10152c */
[----:B------:R-:W-:-:S03]  /*1d920*/  ISETP.GT.AND P0, PT, R0, 0x28, P3 ;  /* 0x000000280000780c */ /* 0x000fc60001f04270 */
[----:B0-----:R-:W3:Y:S01]  /*1d930*/  LDL.LU R3, [R1+0x54] ;  /* 0x0000540001037983 */ /* 0x001ee20000300800 */
[----:B------:R-:W-:-:S09]  /*1d940*/  ISETP.GT.AND P1, PT, R0, 0x29, P3 ;  /* 0x000000290000780c */ /* 0x000fd20001f24270 */
[----:B------:R0:W-:Y:S04]  /*1d950*/  @P0 STG.E.U16 desc[UR44][R4.64+0x50], R8 ;  /* 0x0000500804000986 */ /* 0x0001e8000c10152c */
[----:B0-----:R-:W4:Y:S01]  /*1d960*/  LDL.LU R8, [R1+0x58] ;  /* 0x0000580001087983 */ /* 0x001f220000300800 */
[----:B---3--:R-:W-:-:S05]  /*1d970*/  FMUL R3, R3, R2 ;  /* 0x0000000203037220 */ /* 0x008fca0000400000 */
[----:B------:R-:W-:-:S05]  /*1d980*/  F2FP.F16.F32.PACK_AB R3, RZ, R3 ;  /* 0x00000003ff03723e */ /* 0x000fca00000000ff */
[----:B------:R0:W-:Y:S01]  /*1d990*/  @P1 STG.E.U16 desc[UR44][R4.64+0x52], R3 ;  /* 0x0000520304001986 */ /* 0x0001e2000c10152c */
[----:B----4-:R-:W-:-:S05]  /*1d9a0*/  FMUL R8, R8, R2 ;  /* 0x0000000208087220 */ /* 0x010fca0000400000 */
[----:B------:R-:W-:Y:S01]  /*1d9b0*/  F2FP.F16.F32.PACK_AB R8, RZ, R8 ;  /* 0x00000008ff08723e */ /* 0x000fe200000000ff */
[----:B0-----:R-:W3:Y:S03]  /*1d9c0*/  LDL.LU R3, [R1+0x5c] ;  /* 0x00005c0001037983 */ /* 0x001ee60000300800 */
[----:B------:R-:W-:Y:S02]  /*1d9d0*/  PRMT R10, R8, 0x7610, R10 ;  /* 0x00007610080a7816 */ /* 0x000fe4000000000a */
[----:B------:R-:W4:Y:S01]  /*1d9e0*/  LDL.LU R8, [R1+0x64] ;  /* 0x0000640001087983 */ /* 0x000f220000300800 */
[C---:B------:R-:W-:Y:S02]  /*1d9f0*/  ISETP.GT.AND P1, PT, R0.reuse, 0x28, P2 ;  /* 0x000000280000780c */ /* 0x040fe40001724270 */
[C---:B------:R-:W-:Y:S02]  /*1da00*/  ISETP.GT.AND P4, PT, R0.reuse, 0x29, P2 ;  /* 0x000000290000780c */ /* 0x040fe40001784270 */
[C---:B------:R-:W-:Y:S01]  /*1da10*/  ISETP.GT.AND P5, PT, R0.reuse, 0x30, P3 ;  /* 0x000000300000780c */ /* 0x040fe20001fa4270 */
[----:B------:R-:W-:Y:S01]  /*1da20*/  FMUL R9, R9, R2 ;  /* 0x0000000209097220 */ /* 0x000fe20000400000 */
[----:B------:R-:W-:-:S04]  /*1da30*/  ISETP.GT.AND P0, PT, R0, 0x31, P3 ;  /* 0x000000310000780c */ /* 0x000fc80001f04270 */
[----:B------:R-:W-:-:S03]  /*1da40*/  F2FP.F16.F32.PACK_AB R9, RZ, R9 ;  /* 0x00000009ff09723e */ /* 0x000fc600000000ff */
[----:B------:R0:W-:Y:S04]  /*1da50*/  @P1 STG.E.U16 desc[UR44][R6.64+0x50], R10 ;  /* 0x0000500a06001986 */ /* 0x0001e8000c10152c */
[----:B0-----:R-:W5:Y:S01]  /*1da60*/  LDL.LU R10, [R1+0x74] ;  /* 0x00007400010a7983 */ /* 0x001f620000300800 */
[----:B---3--:R-:W-:-:S05]  /*1da70*/  FMUL R3, R3, R2 ;  /* 0x0000000203037220 */ /* 0x008fca0000400000 */
[----:B------:R-:W-:Y:S01]  /*1da80*/  F2FP.F16.F32.PACK_AB R3, RZ, R3 ;  /* 0x00000003ff03723e */ /* 0x000fe200000000ff */
[----:B----4-:R-:W-:-:S04]  /*1da90*/  FMUL R8, R8, R2 ;  /* 0x0000000208087220 */ /* 0x010fc80000400000 */
[----:B------:R0:W-:Y:S04]  /*1daa0*/  @P4 STG.E.U16 desc[UR44][R6.64+0x52], R3 ;  /* 0x0000520306004986 */ /* 0x0001e8000c10152c */
[----:B------:R1:W-:Y:S01]  /*1dab0*/  @P5 STG.E.U16 desc[UR44][R4.64+0x60], R9 ;  /* 0x0000600904005986 */ /* 0x0003e2000c10152c */
[----:B0-----:R-:W-:-:S03]  /*1dac0*/  F2FP.F16.F32.PACK_AB R3, RZ, R8 ;  /* 0x00000008ff03723e */ /* 0x001fc600000000ff */
[----:B------:R-:W3:Y:S01]  /*1dad0*/  LDL.LU R8, [R1+0x68] ;  /* 0x0000680001087983 */ /* 0x000ee20000300800 */
[----:B-1----:R-:W-:-:S03]  /*1dae0*/  PRMT R9, R3, 0x7610, R9 ;  /* 0x0000761003097816 */ /* 0x002fc60000000009 */
[----:B------:R-:W4:Y:S04]  /*1daf0*/  LDL.LU R3, [R1+0x6c] ;  /* 0x00006c0001037983 */ /* 0x000f280000300800 */
[----:B------:R0:W-:Y:S04]  /*1db00*/  @P0 STG.E.U16 desc[UR44][R4.64+0x62], R9 ;  /* 0x0000620904000986 */ /* 0x0001e8000c10152c */
[----:B0-----:R-:W2:Y:S01]  /*1db10*/  LDL.LU R9, [R1+0x70] ;  /* 0x0000700001097983 */ /* 0x001ea20000300800 */
[----:B------:R-:W-:Y:S01]  /*1db20*/  ISETP.GT.AND P1, PT, R0, 0x30, P2 ;  /* 0x000000300000780c */ /* 0x000fe20001724270 */
[----:B---3--:R-:W-:-:S05]  /*1db30*/  FMUL R8, R8, R2 ;  /* 0x0000000208087220 */ /* 0x008fca0000400000 */
[----:B------:R-:W-:-:S07]  /*1db40*/  F2FP.F16.F32.PACK_AB R8, RZ, R8 ;  /* 0x00000008ff08723e */ /* 0x000fce00000000ff */
[----:B------:R0:W-:Y:S01]  /*1db50*/  @P1 STG.E.U16 desc[UR44][R6.64+0x60], R8 ;  /* 0x0000600806001986 */ /* 0x0001e2000c10152c */
[----:B--2---:R-:W-:-:S05]  /*1db60*/  FMUL R9, R9, R2 ;  /* 0x0000000209097220 */ /* 0x004fca0000400000 */
[----:B0-----:R-:W-:-:S04]  /*1db70*/  F2FP.F16.F32.PACK_AB R8, RZ, R9 ;  /* 0x00000009ff08723e */ /* 0x001fc800000000ff */
[----:B------:R-:W-:Y:S02]  /*1db80*/  PRMT R9, R8, 0x7610, R9 ;  /* 0x0000761008097816 */ /* 0x000fe40000000009 */
[----:B------:R-:W2:Y:S01]  /*1db90*/  LDL.LU R8, [R1+0x78] ;  /* 0x0000780001087983 */ /* 0x000ea20000300800 */
[C---:B------:R-:W-:Y:S01]  /*1dba0*/  ISETP.GT.AND P4, PT, R0.reuse, 0x31, P2 ;  /* 0x000000310000780c */ /* 0x040fe20001784270 */
[-C--:B----4-:R-:W-:Y:S01]  /*1dbb0*/  FMUL R3, R3, R2.reuse ;  /* 0x0000000203037220 */ /* 0x090fe20000400000 */
[----:B------:R-:W-:Y:S01]  /*1dbc0*/  ISETP.GT.AND P5, PT, R0, 0x38, P3 ;  /* 0x000000380000780c */ /* 0x000fe20001fa4270 */
[----:B-----5:R-:W-:-:S03]  /*1dbd0*/  FMUL R10, R10, R2 ;  /* 0x000000020a0a7220 */ /* 0x020fc60000400000 */
[----:B------:R-:W-:Y:S02]  /*1dbe0*/  F2FP.F16.F32.PACK_AB R3, RZ, R3 ;  /* 0x00000003ff03723e */ /* 0x000fe400000000ff */
[----:B------:R-:W-:-:S05]  /*1dbf0*/  ISETP.GT.AND P6, PT, R0, 0x39, P3 ;  /* 0x000000390000780c */ /* 0x000fca0001fc4270 */
[----:B------:R0:W-:Y:S04]  /*1dc00*/  @P4 STG.E.U16 desc[UR44][R6.64+0x62], R3 ;  /* 0x0000620306004986 */ /* 0x0001e8000c10152c */
[----:B------:R1:W-:Y:S01]  /*1dc10*/  @P5 STG.E.U16 desc[UR44][R4.64+0x70], R9 ;  /* 0x0000700904005986 */ /* 0x0003e2000c10152c */
[----:B0-----:R-:W-:-:S04]  /*1dc20*/  F2FP.F16.F32.PACK_AB R3, RZ, R10 ;  /* 0x0000000aff03723e */ /* 0x001fc800000000ff */
[----:B------:R-:W-:Y:S01]  /*1dc30*/  PRMT R10, R3, 0x7610, R10 ;  /* 0x00007610030a7816 */ /* 0x000fe2000000000a */
[----:B-1----:R-:W3:Y:S04]  /*1dc40*/  LDL.LU R9, [R1+0x80] ;  /* 0x0000800001097983 */ /* 0x002ee80000300800 */
[----:B------:R0:W-:Y:S01]  /*1dc50*/  @P6 STG.E.U16 desc[UR44][R4.64+0x72], R10 ;  /* 0x0000720a04006986 */ /* 0x0001e2000c10152c */
[----:B--2---:R-:W-:-:S05]  /*1dc60*/  FMUL R8, R8, R2 ;  /* 0x0000000208087220 */ /* 0x004fca0000400000 */
[----:B------:R-:W-:Y:S02]  /*1dc70*/  F2FP.F16.F32.PACK_AB R3, RZ, R8 ;  /* 0x00000008ff03723e */ /* 0x000fe400000000ff */
[----:B------:R-:W2:Y:S02]  /*1dc80*/  LDL.LU R8, [R1+0x7c] ;  /* 0x00007c0001087983 */ /* 0x000ea40000300800 */
[----:B0-----:R-:W-:Y:S02]  /*1dc90*/  PRMT R10, R3, 0x7610, R10 ;  /* 0x00007610030a7816 */ /* 0x001fe4000000000a */
[----:B------:R-:W4:Y:S01]  /*1dca0*/  LDL.LU R3, [R1+0x84] ;  /* 0x0000840001037983 */ /* 0x000f220000300800 */
[C---:B------:R-:W-:Y:S02]  /*1dcb0*/  ISETP.GT.AND P0, PT, R0.reuse, 0x38, P2 ;  /* 0x000000380000780c */ /* 0x040fe40001704270 */
[C---:B------:R-:W-:Y:S02]  /*1dcc0*/  ISETP.GT.AND P1, PT, R0.reuse, 0x39, P2 ;  /* 0x000000390000780c */ /* 0x040fe40001724270 */
[----:B------:R-:W-:-:S02]  /*1dcd0*/  ISETP.GT.AND P4, PT, R0, 0x40, P3 ;  /* 0x000000400000780c */ /* 0x000fc40001f84270 */
[----:B------:R-:W-:-:S07]  /*1dce0*/  ISETP.GT.AND P5, PT, R0, 0x41, P3 ;  /* 0x000000410000780c */ /* 0x000fce0001fa4270 */
[----:B------:R0:W-:Y:S01]  /*1dcf0*/  @P0 STG.E.U16 desc[UR44][R6.64+0x70], R10 ;  /* 0x0000700a06000986 */ /* 0x0001e2000c10152c */
[----:B---3--:R-:W-:-:S05]  /*1dd00*/  FMUL R9, R9, R2 ;  /* 0x0000000209097220 */ /* 0x008fca0000400000 */
[----:B------:R-:W-:Y:S01]  /*1dd10*/  F2FP.F16.F32.PACK_AB R9, RZ, R9 ;  /* 0x00000009ff09723e */ /* 0x000fe200000000ff */
[-C--:B--2---:R-:W-:Y:S01]  /*1dd20*/  FMUL R8, R8, R2.reuse ;  /* 0x0000000208087220 */ /* 0x084fe20000400000 */
[----:B----4-:R-:W-:-:S04]  /*1dd30*/  FMUL R3, R3, R2 ;  /* 0x0000000203037220 */ /* 0x010fc80000400000 */
[----:B------:R-:W-:-:S04]  /*1dd40*/  F2FP.F16.F32.PACK_AB R8, RZ, R8 ;  /* 0x00000008ff08723e */ /* 0x000fc800000000ff */
[----:B0-----:R-:W-:Y:S02]  /*1dd50*/  PRMT R10, R8, 0x7610, R10 ;  /* 0x00007610080a7816 */ /* 0x001fe4000000000a */
[----:B------:R-:W-:Y:S01]  /*1dd60*/  F2FP.F16.F32.PACK_AB R3, RZ, R3 ;  /* 0x00000003ff03723e */ /* 0x000fe200000000ff */
[----:B------:R-:W2:Y:S04]  /*1dd70*/  LDL.LU R8, [R1+0x88] ;  /* 0x0000880001087983 */ /* 0x000ea80000300800 */
[----:B------:R-:W-:Y:S04]  /*1dd80*/  @P1 STG.E.U16 desc[UR44][R6.64+0x72], R10 ;  /* 0x0000720a06001986 */ /* 0x000fe8000c10152c */
[----:B------:R0:W-:Y:S04]  /*1dd90*/  @P4 STG.E.U16 desc[UR44][R4.64+0x80], R9 ;  /* 0x0000800904004986 */ /* 0x0001e8000c10152c */
[----:B------:R1:W-:Y:S04]  /*1dda0*/  @P5 STG.E.U16 desc[UR44][R4.64+0x82], R3 ;  /* 0x0000820304005986 */ /* 0x0003e8000c10152c */
[----:B0-----:R-:W3:Y:S04]  /*1ddb0*/  LDL.LU R9, [R1+0x94] ;  /* 0x0000940001097983 */ /* 0x001ee80000300800 */
[----:B-1----:R-:W4:Y:S01]  /*1ddc0*/  LDL.LU R3, [R1+0x98] ;  /* 0x0000980001037983 */ /* 0x002f220000300800 */
[----:B------:R-:W-:Y:S01]  /*1ddd0*/  ISETP.GT.AND P0, PT, R0, 0x40, P2 ;  /* 0x000000400000780c */ /* 0x000fe20001704270 */
[----:B--2---:R-:W-:-:S05]  /*1dde0*/  FMUL R8, R8, R2 ;  /* 0x0000000208087220 */ /* 0x004fca0000400000 */
[----:B------:R-:W-:-:S07]  /*1ddf0*/  F2FP.F16.F32.PACK_AB R8, RZ, R8 ;  /* 0x00000008ff08723e */ /* 0x000fce00000000ff */
[----:B------:R0:W-:Y:S01]  /*1de00*/  @P0 STG.E.U16 desc[UR44][R6.64+0x80], R8 ;  /* 0x0000800806000986 */ /* 0x0001e2000c10152c */
[----:B----4-:R-:W-:-:S05]  /*1de10*/  FMUL R3, R3, R2 ;  /* 0x0000000203037220 */ /* 0x010fca0000400000 */
[----:B0-----:R-:W-:Y:S02]  /*1de20*/  F2FP.F16.F32.PACK_AB R8, RZ, R3 ;  /* 0x00000003ff08723e */ /* 0x001fe400000000ff */
[----:B------:R-:W2:Y:S02]  /*1de30*/  LDL.LU R3, [R1+0x9c] ;  /* 0x00009c0001037983 */ /* 0x000ea40000300800 */
[----:B------:R-:W-:Y:S02]  /*1de40*/  PRMT R13, R8, 0x7610, R13 ;  /* 0x00007610080d7816 */ /* 0x000fe4000000000d */
[----:B------:R-:W4:Y:S01]  /*1de50*/  LDL.LU R8, [R1+0xa0] ;  /* 0x0000a00001087983 */ /* 0x000f220000300800 */
[C---:B------:R-:W-:Y:S01]  /*1de60*/  ISETP.GT.AND P1, PT, R0.reuse, 0x41, P2 ;  /* 0x000000410000780c */ /* 0x040fe20001724270 */
[-C--:B---3--:R-:W-:Y:S01]  /*1de70*/  FMUL R9, R9, R2.reuse ;  /* 0x0000000209097220 */ /* 0x088fe20000400000 */
[-C--:B------:R-:W-:Y:S01]  /*1de80*/  FMUL R11, R11, R2.reuse ;  /* 0x000000020b0b7220 */ /* 0x080fe20000400000 */
[----:B------:R-:W-:Y:S01]  /*1de90*/  ISETP.GT.AND P4, PT, R0, 0x48, P3 ;  /* 0x000000480000780c */ /* 0x000fe20001f84270 */
[----:B------:R-:W-:-:S02]  /*1dea0*/  FMUL R12, R12, R2 ;  /* 0x000000020c0c7220 */ /* 0x000fc40000400000 */
[----:B------:R-:W-:Y:S02]  /*1deb0*/  F2FP.F16.F32.PACK_AB R9, RZ, R9 ;  /* 0x00000009ff09723e */ /* 0x000fe400000000ff */
[----:B------:R-:W-:Y:S02]  /*1dec0*/  F2FP.F16.F32.PACK_AB R11, RZ, R11 ;  /* 0x0000000bff0b723e */ /* 0x000fe400000000ff */
[----:B------:R-:W-:Y:S02]  /*1ded0*/  F2FP.F16.F32.PACK_AB R10, RZ, R12 ;  /* 0x0000000cff0a723e */ /* 0x000fe400000000ff */
[----:B------:R-:W-:Y:S02]  /*1dee0*/  PRMT R12, R9, 0x7610, R12 ;  /* 0x00007610090c7816 */ /* 0x000fe4000000000c */
[C---:B------:R-:W-:Y:S01]  /*1def0*/  ISETP.GT.AND P5, PT, R0.reuse, 0x49, P3 ;  /* 0x000000490000780c */ /* 0x040fe20001fa4270 */
[----:B------:R-:W-:Y:S01]  /*1df00*/  @P1 STG.E.U16 desc[UR44][R6.64+0x82], R11 ;  /* 0x0000820b06001986 */ /* 0x000fe2000c10152c */
[----:B------:R-:W-:-:S02]  /*1df10*/  ISETP.GT.AND P0, PT, R0, 0x48, P2 ;  /* 0x000000480000780c */ /* 0x000fc40001704270 */
[C---:B------:R-:W-:Y:S01]  /*1df20*/  ISETP.GT.AND P1, PT, R0.reuse, 0x49, P2 ;  /* 0x000000490000780c */ /* 0x040fe20001724270 */
[----:B------:R0:W-:Y:S01]  /*1df30*/  @P4 STG.E.U16 desc[UR44][R4.64+0x90], R10 ;  /* 0x0000900a04004986 */ /* 0x0001e2000c10152c */
[----:B------:R-:W-:-:S07]  /*1df40*/  ISETP.GT.AND P4, PT, R0, 0x50, P3 ;  /* 0x000000500000780c */ /* 0x000fce0001f84270 */
[----:B------:R1:W-:Y:S01]  /*1df50*/  @P5 STG.E.U16 desc[UR44][R4.64+0x92], R12 ;  /* 0x0000920c04005986 */ /* 0x0003e2000c10152c */
[----:B------:R-:W-:-:S03]  /*1df60*/  ISETP.GT.AND P5, PT, R0, 0x51, P3 ;  /* 0x000000510000780c */ /* 0x000fc60001fa4270 */
[----:B------:R3:W-:Y:S01]  /*1df70*/  @P0 STG.E.U16 desc[UR44][R6.64+0x90], R13 ;  /* 0x0000900d06000986 */ /* 0x0007e2000c10152c */
[C---:B------:R-:W-:Y:S02]  /*1df80*/  ISETP.GT.AND P0, PT, R0.reuse, 0x51, P2 ;  /* 0x000000510000780c */ /* 0x040fe40001704270 */
[----:B------:R-:W-:Y:S01]  /*1df90*/  ISETP.GT.AND P6, PT, R0, 0x71, P3 ;  /* 0x000000710000780c */ /* 0x000fe20001fc4270 */
[----:B--2---:R-:W-:-:S05]  /*1dfa0*/  FMUL R3, R3, R2 ;  /* 0x0000000203037220 */ /* 0x004fca0000400000 */
[----:B------:R-:W-:Y:S01]  /*1dfb0*/  F2FP.F16.F32.PACK_AB R9, RZ, R3 ;  /* 0x00000003ff09723e */ /* 0x000fe200000000ff */
[-C--:B----4-:R-:W-:Y:S01]  /*1dfc0*/  FMUL R3, R8, R2.reuse ;  /* 0x0000000208037220 */ /* 0x090fe20000400000 */
[----:B------:R-:W-:-:S04]  /*1dfd0*/  FMUL R8, R235, R2 ;  /* 0x00000002eb087220 */ /* 0x000fc80000400000 */
[----:B------:R-:W-:Y:S02]  /*1dfe0*/  F2FP.F16.F32.PACK_AB R3, RZ, R3 ;  /* 0x00000003ff03723e */ /* 0x000fe400000000ff */
[----:B0-----:R-:W-:Y:S02]  /*1dff0*/  PRMT R10, R9, 0x7610, R10 ;  /* 0x00007610090a7816 */ /* 0x001fe4000000000a */
[----:B------:R-:W-:Y:S01]  /*1e000*/  PRMT R11, R3, 0x7610, R11 ;  /* 0x00007610030b7816 */ /* 0x000fe2000000000b */
[----:B------:R-:W-:Y:S01]  /*1e010*/  FMUL R3, R233, R2 ;  /* 0x00000002e9037220 */ /* 0x000fe20000400000 */
[----:B------:R-:W-:Y:S01]  /*1e020*/  F2FP.F16.F32.PACK_AB R8, RZ, R8 ;  /* 0x00000008ff08723e */ /* 0x000fe200000000ff */
[----:B------:R-:W-:Y:S01]  /*1e030*/  FMUL R9, R234, R2 ;  /* 0x00000002ea097220 */ /* 0x000fe20000400000 */
[----:B------:R0:W-:Y:S02]  /*1e040*/  @P1 STG.E.U16 desc[UR44][R6.64+0x92], R10 ;  /* 0x0000920a06001986 */ /* 0x0001e4000c10152c */
[----:B-1----:R-:W-:-:S02]  /*1e050*/  PRMT R12, R8, 0x7610, R12 ;  /* 0x00007610080c7816 */ /* 0x002fc4000000000c */
[----:B------:R-:W-:Y:S01]  /*1e060*/  F2FP.F16.F32.PACK_AB R8, RZ, R3 ;  /* 0x00000003ff08723e */ /* 0x000fe200000000ff */
[-C--:B------:R-:W-:Y:S01]  /*1e070*/  FMUL R3, R232, R2.reuse ;  /* 0x00000002e8037220 */ /* 0x080fe20000400000 */
[C---:B------:R-:W-:Y:S02]  /*1e080*/  ISETP.GT.AND P1, PT, R0.reuse, 0x50, P2 ;  /* 0x000000500000780c */ /* 0x040fe40001724270 */
[----:B------:R-:W-:Y:S01]  /*1e090*/  F2FP.F16.F32.PACK_AB R9, RZ, R9 ;  /* 0x00000009ff09723e */ /* 0x000fe200000000ff */
[----:B------:R1:W-:Y:S01]  /*1e0a0*/  @P4 STG.E.U16 desc[UR44][R4.64+0xa0], R11 ;  /* 0x0000a00b04004986 */ /* 0x0003e2000c10152c */
[----:B------:R-:W-:Y:S02]  /*1e0b0*/  ISETP.GT.AND P4, PT, R0, 0x58, P3 ;  /* 0x000000580000780c */ /* 0x000fe40001f84270 */
[----:B---3--:R-:W-:Y:S02]  /*1e0c0*/  PRMT R13, R9, 0x7610, R13 ;  /* 0x00007610090d7816 */ /* 0x008fe4000000000d */
[----:B------:R-:W-:Y:S01]  /*1e0d0*/  F2FP.F16.F32.PACK_AB R9, RZ, R3 ;  /* 0x00000003ff09723e */ /* 0x000fe200000000ff */
[-C--:B------:R-:W-:Y:S01]  /*1e0e0*/  FMUL R3, R230, R2.reuse ;  /* 0x00000002e6037220 */ /* 0x080fe20000400000 */
[----:B------:R-:W-:Y:S01]  /*1e0f0*/  PRMT R14, R8, 0x7610, R14 ;  /* 0x00007610080e7816 */ /* 0x000fe2000000000e */
[----:B------:R-:W-:Y:S01]  /*1e100*/  FMUL R8, R231, R2 ;  /* 0x00000002e7087220 */ /* 0x000fe20000400000 */
[----:B------:R2:W-:Y:S01]  /*1e110*/  @P5 STG.E.U16 desc[UR44][R4.64+0xa2], R12 ;  /* 0x0000a20c04005986 */ /* 0x0005e2000c10152c */
[----:B------:R-:W-:-:S02]  /*1e120*/  ISETP.GT.AND P5, PT, R0, 0x59, P3 ;  /* 0x000000590000780c */ /* 0x000fc40001fa4270 */
[----:B------:R-:W-:Y:S01]  /*1e130*/  F2FP.F16.F32.PACK_AB R3, RZ, R3 ;  /* 0x00000003ff03723e */ /* 0x000fe200000000ff */
[----:B------:R-:W-:Y:S01]  /*1e140*/  @P1 STG.E.U16 desc[UR44][R6.64+0xa0], R13 ;  /* 0x0000a00d06001986 */ /* 0x000fe2000c10152c */
[----:B0-----:R-:W-:Y:S01]  /*1e150*/  F2FP.F16.F32.PACK_AB R10, RZ, R8 ;  /* 0x00000008ff0a723e */ /* 0x001fe200000000ff */
[-C--:B------:R-:W-:Y:S01]  /*1e160*/  FMUL R8, R229, R2.reuse ;  /* 0x00000002e5087220 */ /* 0x080fe20000400000 */
[----:B-1----:R-:W-:Y:S01]  /*1e170*/  PRMT R11, R3, 0x7610, R11 ;  /* 0x00007610030b7816 */ /* 0x002fe2000000000b */
[----:B------:R-:W-:Y:S01]  /*1e180*/  @P0 STG.E.U16 desc[UR44][R6.64+0xa2], R14 ;  /* 0x0000a20e06000986 */ /* 0x000fe2000c10152c */
[----:B------:R-:W-:Y:S01]  /*1e190*/  ISETP.GT.AND P0, PT, R0, 0x58, P2 ;  /* 0x000000580000780c */ /* 0x000fe20001704270 */
[----:B------:R-:W-:Y:S01]  /*1e1a0*/  FMUL R3, R228, R2 ;  /* 0x00000002e4037220 */ /* 0x000fe20000400000 */
[C---:B------:R-:W-:Y:S01]  /*1e1b0*/  ISETP.GT.AND P1, PT, R0.reuse, 0x59, P2 ;  /* 0x000000590000780c */ /* 0x040fe20001724270 */
[----:B------:R0:W-:Y:S01]  /*1e1c0*/  @P4 STG.E.U16 desc[UR44][R4.64+0xb0], R9 ;  /* 0x0000b00904004986 */ /* 0x0001e2000c10152c */
[----:B------:R-:W-:-:S02]  /*1e1d0*/  ISETP.GT.AND P4, PT, R0, 0x60, P3 ;  /* 0x000000600000780c */ /* 0x000fc40001f84270 */
[----:B------:R-:W-:Y:S01]  /*1e1e0*/  F2FP.F16.F32.PACK_AB R8, RZ, R8 ;  /* 0x00000008ff08723e */ /* 0x000fe200000000ff */
[----:B------:R1:W-:Y:S03]  /*1e1f0*/  @P5 STG.E.U16 desc[UR44][R4.64+0xb2], R10 ;  /* 0x0000b20a04005986 */ /* 0x0003e6000c10152c */
[----:B--2---:R-:W-:Y:S02]  /*1e200*/  PRMT R12, R8, 0x7610, R12 ;  /* 0x00007610080c7816 */ /* 0x004fe4000000000c */
[----:B0-----:R-:W-:Y:S01]  /*1e210*/  F2FP.F16.F32.PACK_AB R9, RZ, R3 ;  /* 0x00000003ff09723e */ /* 0x001fe200000000ff */
[-C--:B------:R-:W-:Y:S01]  /*1e220*/  FMUL R3, R227, R2.reuse ;  /* 0x00000002e3037220 */ /* 0x080fe20000400000 */
[-C--:B------:R-:W-:Y:S02]  /*1e230*/  FMUL R8, R226, R2.reuse ;  /* 0x00000002e2087220 */ /* 0x080fe40000400000 */
[----:B-1----:R-:W-:Y:S01]  /*1e240*/  PRMT R10, R9, 0x7610, R10 ;  /* 0x00007610090a7816 */ /* 0x002fe2000000000a */
[----:B------:R0:W-:Y:S01]  /*1e250*/  @P0 STG.E.U16 desc[UR44][R6.64+0xb0], R11 ;  /* 0x0000b00b06000986 */ /* 0x0001e2000c10152c */
[----:B------:R-:W-:Y:S01]  /*1e260*/  F2FP.F16.F32.PACK_AB R3, RZ, R3 ;  /* 0x00000003ff03723e */ /* 0x000fe200000000ff */
[----:B------:R-:W-:Y:S01]  /*1e270*/  FMUL R9, R225, R2 ;  /* 0x00000002e1097220 */ /* 0x000fe20000400000 */
[C---:B------:R-:W-:Y:S01]  /*1e280*/  ISETP.GT.AND P5, PT, R0.reuse, 0x61, P3 ;  /* 0x000000610000780c */ /* 0x040fe20001fa4270 */
[----:B------:R1:W-:Y:S01]  /*1e290*/  @P1 STG.E.U16 desc[UR44][R6.64+0xb2], R12 ;  /* 0x0000b20c06001986 */ /* 0x0003e2000c10152c */
[----:B------:R-:W-:-:S03]  /*1e2a0*/  ISETP.GT.AND P1, PT, R0, 0x60, P2 ;  /* 0x000000600000780c */ /* 0x000fc60001724270 */
[----:B------:R-:W-:Y:S01]  /*1e2b0*/  @P4 STG.E.U16 desc[UR44][R4.64+0xc0], R10 ;  /* 0x0000c00a04004986 */ /* 0x000fe2000c10152c */
[----:B------:R-:W-:Y:S02]  /*1e2c0*/  ISETP.GT.AND P4, PT, R0, 0x61, P2 ;  /* 0x000000610000780c */ /* 0x000fe40001784270 */
[----:B------:R-:W-:Y:S02]  /*1e2d0*/  F2FP.F16.F32.PACK_AB R8, RZ, R8 ;  /* 0x00000008ff08723e */ /* 0x000fe400000000ff */
[----:B0-----:R-:W-:Y:S01]  /*1e2e0*/  PRMT R11, R3, 0x7610, R11 ;  /* 0x00007610030b7816 */ /* 0x001fe2000000000b */
[-C--:B------:R-:W-:Y:S01]  /*1e2f0*/  FMUL R3, R224, R2.reuse ;  /* 0x00000002e0037220 */ /* 0x080fe20000400000 */
[----:B------:R-:W-:Y:S02]  /*1e300*/  F2FP.F16.F32.PACK_AB R9, RZ, R9 ;  /* 0x00000009ff09723e */ /* 0x000fe400000000ff */
[----:B-1----:R-:W-:Y:S02]  /*1e310*/  PRMT R12, R8, 0x7610, R12 ;  /* 0x00007610080c7816 */ /* 0x002fe4000000000c */
[----:B------:R-:W-:Y:S01]  /*1e320*/  F2FP.F16.F32.PACK_AB R8, RZ, R3 ;  /* 0x00000003ff08723e */ /* 0x000fe200000000ff */
[----:B------:R-:W-:Y:S01]  /*1e330*/  FMUL R3, R223, R2 ;  /* 0x00000002df037220 */ /* 0x000fe20000400000 */
[----:B------:R-:W-:Y:S01]  /*1e340*/  PRMT R13, R9, 0x7610, R13 ;  /* 0x00007610090d7816 */ /* 0x000fe2000000000d */
[----:B------:R0:W-:Y:S01]  /*1e350*/  @P5 STG.E.U16 desc[UR44][R4.64+0xc2], R11 ;  /* 0x0000c20b04005986 */ /* 0x0001e2000c10152c */
[----:B------:R-:W-:-:S02]  /*1e360*/  ISETP.GT.AND P0, PT, R0, 0x68, P3 ;  /* 0x000000680000780c */ /* 0x000fc40001f04270 */
[----:B------:R-:W-:Y:S01]  /*1e370*/  F2FP.F16.F32.PACK_AB R9, RZ, R3 ;  /* 0x00000003ff09723e */ /* 0x000fe200000000ff */
[----:B------:R1:W-:Y:S01]  /*1e380*/  @P1 STG.E.U16 desc[UR44][R6.64+0xc0], R12 ;  /* 0x0000c00c06001986 */ /* 0x0003e2000c10152c */
[----:B------:R-:W-:-:S03]  /*1e390*/  FMUL R3, R221, R2 ;  /* 0x00000002dd037220 */ /* 0x000fc60000400000 */
[----:B------:R-:W-:Y:S01]  /*1e3a0*/  @P4 STG.E.U16 desc[UR44][R6.64+0xc2], R13 ;  /* 0x0000c20d06004986 */ /* 0x000fe2000c10152c */
[----:B------:R-:W-:Y:S02]  /*1e3b0*/  ISETP.GT.AND P4, PT, R0, 0x69, P3 ;  /* 0x000000690000780c */ /* 0x000fe40001f84270 */
[----:B------:R-:W-:Y:S01]  /*1e3c0*/  PRMT R14, R8, 0x7610, R14 ;  /* 0x00007610080e7816 */ /* 0x000fe2000000000e */
[-C--:B------:R-:W-:Y:S01]  /*1e3d0*/  FMUL R8, R222, R2.reuse ;  /* 0x00000002de087220 */ /* 0x080fe20000400000 */
[----:B------:R-:W-:Y:S02]  /*1e3e0*/  F2FP.F16.F32.PACK_AB R3, RZ, R3 ;  /* 0x00000003ff03723e */ /* 0x000fe400000000ff */
[----:B------:R-:W-:Y:S01]  /*1e3f0*/  ISETP.GT.AND P1, PT, R0, 0x68, P2 ;  /* 0x000000680000780c */ /* 0x000fe20001724270 */
[----:B------:R-:W-:Y:S01]  /*1e400*/  @P0 STG.E.U16 desc[UR44][R4.64+0xd0], R14 ;  /* 0x0000d00e04000986 */ /* 0x000fe2000c10152c */
[----:B0-----:R-:W-:Y:S01]  /*1e410*/  PRMT R11, R3, 0x7610, R11 ;  /* 0x00007610030b7816 */ /* 0x001fe2000000000b */
[----:B------:R-:W-:Y:S01]  /*1e420*/  FMUL R3, R219, R2 ;  /* 0x00000002db037220 */ /* 0x000fe20000400000 */
[----:B------:R-:W-:Y:S01]  /*1e430*/  F2FP.F16.F32.PACK_AB R10, RZ, R8 ;  /* 0x00000008ff0a723e */ /* 0x000fe200000000ff */
[----:B------:R-:W-:Y:S01]  /*1e440*/  FMUL R8, R220, R2 ;  /* 0x00000002dc087220 */ /* 0x000fe20000400000 */
[C---:B------:R-:W-:Y:S01]  /*1e450*/  ISETP.GT.AND P0, PT, R0.reuse, 0x69, P2 ;  /* 0x000000690000780c */ /* 0x040fe20001704270 */
[----:B------:R0:W-:Y:S01]  /*1e460*/  @P4 STG.E.U16 desc[UR44][R4.64+0xd2], R9 ;  /* 0x0000d20904004986 */ /* 0x0001e2000c10152c */
[----:B------:R-:W-:-:S02]  /*1e470*/  ISETP.GT.AND P5, PT, R0, 0x70, P3 ;  /* 0x000000700000780c */ /* 0x000fc40001fa4270 */
[----:B------:R-:W-:-:S04]  /*1e480*/  F2FP.F16.F32.PACK_AB R8, RZ, R8 ;  /* 0x00000008ff08723e */ /* 0x000fc800000000ff */
[----:B-1----:R-:W-:Y:S02]  /*1e490*/  PRMT R12, R8, 0x7610, R12 ;  /* 0x00007610080c7816 */ /* 0x002fe4000000000c */
[----:B0-----:R-:W-:Y:S01]  /*1e4a0*/  F2FP.F16.F32.PACK_AB R9, RZ, R3 ;  /* 0x00000003ff09723e */ /* 0x001fe200000000ff */
[-C--:B------:R-:W-:Y:S01]  /*1e4b0*/  FMUL R3, R218, R2.reuse ;  /* 0x00000002da037220 */ /* 0x080fe20000400000 */
[----:B------:R-:W-:Y:S01]  /*1e4c0*/  FMUL R8, R217, R2 ;  /* 0x00000002d9087220 */ /* 0x000fe20000400000 */
[----:B------:R0:W-:Y:S03]  /*1e4d0*/  @P1 STG.E.U16 desc[UR44][R6.64+0xd0], R10 ;  /* 0x0000d00a06001986 */ /* 0x0001e6000c10152c */
[----:B------:R-:W-:Y:S01]  /*1e4e0*/  F2FP.F16.F32.PACK_AB R3, RZ, R3 ;  /* 0x00000003ff03723e */ /* 0x000fe200000000ff */
[----:B------:R1:W-:Y:S01]  /*1e4f0*/  @P0 STG.E.U16 desc[UR44][R6.64+0xd2], R11 ;  /* 0x0000d20b06000986 */ /* 0x0003e2000c10152c */
[----:B------:R-:W-:-:S02]  /*1e500*/  ISETP.GT.AND P1, PT, R0, 0x70, P2 ;  /* 0x000000700000780c */ /* 0x000fc40001724270 */
[----:B------:R-:W-:Y:S01]  /*1e510*/  F2FP.F16.F32.PACK_AB R8, RZ, R8 ;  /* 0x00000008ff08723e */ /* 0x000fe200000000ff */
[----:B------:R2:W-:Y:S01]  /*1e520*/  @P5 STG.E.U16 desc[UR44][R4.64+0xe0], R12 ;  /* 0x0000e00c04005986 */ /* 0x0005e2000c10152c */
[----:B0-----:R-:W-:Y:S01]  /*1e530*/  PRMT R10, R9, 0x7610, R10 ;  /* 0x00007610090a7816 */ /* 0x001fe2000000000a */
[-C--:B------:R-:W-:Y:S01]  /*1e540*/  FMUL R9, R216, R2.reuse ;  /* 0x00000002d8097220 */ /* 0x080fe20000400000 */
[----:B-1----:R-:W-:Y:S01]  /*1e550*/  PRMT R11, R3, 0x7610, R11 ;  /* 0x00007610030b7816 */ /* 0x002fe2000000000b */
[----:B------:R-:W-:-:S03]  /*1e560*/  FMUL R3, R215, R2 ;  /* 0x00000002d7037220 */ /* 0x000fc60000400000 */
[----:B------:R-:W-:Y:S02]  /*1e570*/  F2FP.F16.F32.PACK_AB R9, RZ, R9 ;  /* 0x00000009ff09723e */ /* 0x000fe400000000ff */
[----:B--2---:R-:W-:Y:S02]  /*1e580*/  PRMT R12, R8, 0x7610, R12 ;  /* 0x00007610080c7816 */ /* 0x004fe4000000000c */
[----:B------:R-:W-:Y:S01]  /*1e590*/  F2FP.F16.F32.PACK_AB R8, RZ, R3 ;  /* 0x00000003ff08723e */ /* 0x000fe200000000ff */
[----:B------:R-:W-:Y:S01]  /*1e5a0*/  FMUL R3, R214, R2 ;  /* 0x00000002d6037220 */ /* 0x000fe20000400000 */
[C---:B------:R-:W-:Y:S02]  /*1e5b0*/  ISETP.GT.AND P4, PT, R0.reuse, 0x71, P2 ;  /* 0x000000710000780c */ /* 0x040fe40001784270 */
[----:B------:R-:W-:Y:S01]  /*1e5c0*/  ISETP.GT.AND P5, PT, R0, 0x78, P3 ;  /* 0x000000780000780c */ /* 0x000fe20001fa4270 */
[----:B------:R0:W-:Y:S01]  /*1e5d0*/  @P6 STG.E.U16 desc[UR44][R4.64+0xe2], R10 ;  /* 0x0000e20a04006986 */ /* 0x0001e2000c10152c */
[----:B------:R-:W-:-:S02]  /*1e5e0*/  PRMT R13, R9, 0x7610, R13 ;  /* 0x00007610090d7816 */ /* 0x000fc4000000000d */
[----:B------:R-:W-:Y:S01]  /*1e5f0*/  F2FP.F16.F32.PACK_AB R9, RZ, R3 ;  /* 0x00000003ff09723e */ /* 0x000fe200000000ff */
[----:B------:R1:W-:Y:S01]  /*1e600*/  @P1 STG.E.U16 desc[UR44][R6.64+0xe0], R11 ;  /* 0x0000e00b06001986 */ /* 0x0003e2000c10152c */
[----:B------:R-:W-:Y:S01]  /*1e610*/  ISETP.GT.AND P0, PT, R0, 0x79, P3 ;  /* 0x000000790000780c */ /* 0x000fe20001f04270 */
[-C--:B------:R-:W-:Y:S01]  /*1e620*/  FMUL R3, R212, R2.reuse ;  /* 0x00000002d4037220 */ /* 0x080fe20000400000 */
[----:B------:R-:W-:Y:S02]  /*1e630*/  ISETP.GT.AND P1, PT, R0, 0x78, P2 ;  /* 0x000000780000780c */ /* 0x000fe40001724270 */
[----:B------:R-:W-:Y:S01]  /*1e640*/  PRMT R14, R8, 0x7610, R14 ;  /* 0x00007610080e7816 */ /* 0x000fe2000000000e */
[----:B------:R-:W-:Y:S01]  /*1e650*/  FMUL R8, R213, R2 ;  /* 0x00000002d5087220 */ /* 0x000fe20000400000 */
[----:B------:R-:W-:Y:S01]  /*1e660*/  F2FP.F16.F32.PACK_AB R3, RZ, R3 ;  /* 0x00000003ff03723e */ /* 0x000fe200000000ff */
[----:B------:R2:W-:Y:S01]  /*1e670*/  @P4 STG.E.U16 desc[UR44][R6.64+0xe2], R12 ;  /* 0x0000e20c06004986 */ /* 0x0005e2000c10152c */
[----:B------:R-:W-:-:S02]  /*1e680*/  ISETP.GT.AND P4, PT, R0, 0x79, P2 ;  /* 0x000000790000780c */ /* 0x000fc40001784270 */
[----:B0-----:R-:W-:Y:S01]  /*1e690*/  F2FP.F16.F32.PACK_AB R10, RZ, R8 ;  /* 0x00000008ff0a723e */ /* 0x001fe200000000ff */
[----:B------:R-:W-:Y:S01]  /*1e6a0*/  @P5 STG.E.U16 desc[UR44][R4.64+0xf0], R13 ;  /* 0x0000f00d04005986 */ /* 0x000fe2000c10152c */
[----:B-1----:R-:W-:Y:S01]  /*1e6b0*/  PRMT R11, R3, 0x7610, R11 ;  /* 0x00007610030b7816 */ /* 0x002fe2000000000b */
[-C--:B------:R-:W-:Y:S01]  /*1e6c0*/  FMUL R3, R210, R2.reuse ;  /* 0x00000002d2037220 */ /* 0x080fe20000400000 */
[----:B------:R-:W-:Y:S01]  /*1e6d0*/  FMUL R8, R211, R2 ;  /* 0x00000002d3087220 */ /* 0x000fe20000400000 */
[C---:B------:R-:W-:Y:S01]  /*1e6e0*/  ISETP.GT.AND P5, PT, R0.reuse, 0x80, P3 ;  /* 0x000000800000780c */ /* 0x040fe20001fa4270 */
[----:B------:R-:W-:Y:S01]  /*1e6f0*/  @P0 STG.E.U16 desc[UR44][R4.64+0xf2], R14 ;  /* 0x0000f20e04000986 */ /* 0x000fe2000c10152c */
[----:B------:R-:W-:-:S03]  /*1e700*/  ISETP.GT.AND P6, PT, R0, 0x81, P3 ;  /* 0x000000810000780c */ /* 0x000fc60001fc4270 */
[----:B------:R0:W-:Y:S01]  /*1e710*/  @P1 STG.E.U16 desc[UR44][R6.64+0xf0], R9 ;  /* 0x0000f00906001986 */ /* 0x0001e2000c10152c */
[----:B------:R-:W-:-:S04]  /*1e720*/  F2FP.F16.F32.PACK_AB R8, RZ, R8 ;  /* 0x00000008ff08723e */ /* 0x000fc800000000ff */
[----:B--2---:R-:W-:Y:S01]  /*1e730*/  PRMT R12, R8, 0x7610, R12 ;  /* 0x00007610080c7816 */ /* 0x004fe2000000000c */
[-C--:B------:R-:W-:Y:S01]  /*1e740*/  FMUL R8, R208, R2.reuse ;  /* 0x00000002d0087220 */ /* 0x080fe20000400000 */
[----:B0-----:R-:W-:Y:S01]  /*1e750*/  F2FP.F16.F32.PACK_AB R9, RZ, R3 ;  /* 0x00000003ff09723e */ /* 0x001fe200000000ff */
[----:B------:R-:W-:Y:S01]  /*1e760*/  FMUL R3, R209, R2 ;  /* 0x00000002d1037220 */ /* 0x000fe20000400000 */
[----:B------:R0:W-:Y:S01]  /*1e770*/  @P4 STG.E.U16 desc[UR44][R6.64+0xf2], R10 ;  /* 0x0000f20a06004986 */ /* 0x0001e2000c10152c */
[----:B------:R-:W-:-:S03]  /*1e780*/  ISETP.GT.AND P0, PT, R0, 0x80, P2 ;  /* 0x000000800000780c */ /* 0x000fc60001704270 */
[----:B------:R-:W-:Y:S01]  /*1e790*/  F2FP.F16.F32.PACK_AB R3, RZ, R3 ;  /* 0x00000003ff03723e */ /* 0x000fe200000000ff */
[----:B------:R1:W-:Y:S01]  /*1e7a0*/  @P5 STG.E.U16 desc[UR44][R4.64+0x100], R11 ;  /* 0x0001000b04005986 */ /* 0x0003e2000c10152c */
[----:B------:R-:W-:Y:S02]  /*1e7b0*/  ISETP.GT.AND P1, PT, R0, 0x81, P2 ;  /* 0x000000810000780c */ /* 0x000fe40001724270 */
[----:B------:R-:W-:Y:S01]  /*1e7c0*/  F2FP.F16.F32.PACK_AB R8, RZ, R8 ;  /* 0x00000008ff08723e */ /* 0x000fe200000000ff */
[----:B------:R2:W-:Y:S01]  /*1e7d0*/  @P6 STG.E.U16 desc[UR44][R4.64+0x102], R12 ;  /* 0x0001020c04006986 */ /* 0x0005e2000c10152c */
[----:B0-----:R-:W-:Y:S01]  /*1e7e0*/  PRMT R10, R9, 0x7610, R10 ;  /* 0x00007610090a7816 */ /* 0x001fe2000000000a */
[-C--:B------:R-:W-:Y:S01]  /*1e7f0*/  FMUL R9, R207, R2.reuse ;  /* 0x00000002cf097220 */ /* 0x080fe20000400000 */
[----:B-1----:R-:W-:Y:S01]  /*1e800*/  PRMT R11, R3, 0x7610, R11 ;  /* 0x00007610030b7816 */ /* 0x002fe2000000000b */
[----:B------:R-:W-:Y:S01]  /*1e810*/  FMUL R3, R206, R2 ;  /* 0x00000002ce037220 */ /* 0x000fe20000400000 */
[----:B------:R-:W-:-:S02]  /*1e820*/  ISETP.GT.AND P4, PT, R0, 0x88, P3 ;  /* 0x000000880000780c */ /* 0x000fc40001f84270 */
[----:B--2---:R-:W-:Y:S02]  /*1e830*/  PRMT R12, R8, 0x7610, R12 ;  /* 0x00007610080c7816 */ /* 0x004fe4000000000c */
[----:B------:R-:W-:Y:S01]  /*1e840*/  F2FP.F16.F32.PACK_AB R8, RZ, R3 ;  /* 0x00000003ff08723e */ /* 0x000fe200000000ff */
[-C--:B------:R-:W-:Y:S01]  /*1e850*/  FMUL R3, R205, R2.reuse ;  /* 0x00000002cd037220 */ /* 0x080fe20000400000 */
[----:B------:R-:W-:Y:S02]  /*1e860*/  F2FP.F16.F32.PACK_AB R9, RZ, R9 ;  /* 0x00000009ff09723e */ /* 0x000fe400000000ff */
[C---:B------:R-:W-:Y:S01]  /*1e870*/  ISETP.GT.AND P5, PT, R0.reuse, 0x89, P3 ;  /* 0x000000890000780c */ /* 0x040fe20001fa4270 */
[----:B------:R0:W-:Y:S01]  /*1e880*/  @P0 STG.E.U16 desc[UR44][R6.64+0x100], R10 ;  /* 0x0001000a06000986 */ /* 0x0001e2000c10152c */
[----:B------:R-:W-:Y:S02]  /*1e890*/  PRMT R13, R9, 0x7610, R13 ;  /* 0x00007610090d7816 */ /* 0x000fe4000000000d */
[----:B------:R-:W-:Y:S01]  /*1e8a0*/  F2FP.F16.F32.PACK_AB R9, RZ, R3 ;  /* 0x00000003ff09723e */ /* 0x000fe200000000ff */
[----:B------:R1:W-:Y:S01]  /*1e8b0*/  @P1 STG.E.U16 desc[UR44][R6.64+0x102], R11 ;  /* 0x0001020b06001986 */ /* 0x0003e2000c10152c */
[C---:B------:R-:W-:Y:S01]  /*1e8c0*/  ISETP.GT.AND P0, PT, R0.reuse, 0x88, P2 ;  /* 0x000000880000780c */ /* 0x040fe20001704270 */
[----:B------:R-:W-:Y:S01]  /*1e8d0*/  FMUL R3, R203, R2 ;  /* 0x00000002cb037220 */ /* 0x000fe20000400000 */
[----:B------:R-:W-:-:S02]  /*1e8e0*/  ISETP.GT.AND P1, PT, R0, 0x89, P2 ;  /* 0x000000890000780c */ /* 0x000fc40001724270 */
[----:B------:R-:W-:Y:S01]  /*1e8f0*/  PRMT R14, R8, 0x7610, R14 ;  /* 0x00007610080e7816 */ /* 0x000fe2000000000e */
[----:B------:R-:W-:Y:S01]  /*1e900*/  FMUL R8, R204, R2 ;  /* 0x00000002cc087220 */ /* 0x000fe20000400000 */
[----:B------:R-:W-:Y:S01]  /*1e910*/  F2FP.F16.F32.PACK_AB R3, RZ, R3 ;  /* 0x00000003ff03723e */ /* 0x000fe200000000ff */
[----:B------:R2:W-:Y:S01]  /*1e920*/  @P4 STG.E.U16 desc[UR44][R4.64+0x110], R12 ;  /* 0x0001100c04004986 */ /* 0x0005e2000c10152c */
[----:B------:R-:W-:Y:S02]  /*1e930*/  ISETP.GT.AND P4, PT, R0, 0x90, P3 ;  /* 0x000000900000780c */ /* 0x000fe40001f84270 */
        /* <DEDUP_REMOVED lines=9> */
[----:B------:R-:W-:Y:S02]  /*1e9d0*/  F2FP.F16.F32.PACK_AB R8, RZ, R8 ;  /* 0x00000008ff08723e */ /* 0x000fe400000000ff */
[----:B------:R-:W-:Y:S01]  /*1e9e0*/  ISETP.GT.AND P1, PT, R0, 0x91, P2 ;  /* 0x000000910000780c */ /* 0x000fe20001724270 */
[----:B------:R1:W-:Y:S01]  /*1e9f0*/  @P4 STG.E.U16 desc[UR44][R4.64+0x120], R10 ;  /* 0x0001200a04004986 */ /* 0x0003e2000c10152c */
[----:B--2---:R-:W-:Y:S01]  /*1ea00*/  PRMT R12, R8, 0x7610, R12 ;  /* 0x00007610080c7816 */ /* 0x004fe2000000000c */
[-C--:B------:R-:W-:Y:S01]  /*1ea10*/  FMUL R8, R199, R2.reuse ;  /* 0x00000002c7087220 */ /* 0x080fe20000400000 */
[----:B0-----:R-:W-:Y:S01]  /*1ea20*/  F2FP.F16.F32.PACK_AB R9, RZ, R3 ;  /* 0x00000003ff09723e */ /* 0x001fe200000000ff */
[----:B------:R-:W-:Y:S01]  /*1ea30*/  FMUL R3, R200, R2 ;  /* 0x00000002c8037220 */ /* 0x000fe20000400000 */
[----:B------:R-:W-:Y:S01]  /*1ea40*/  ISETP.GT.AND P4, PT, R0, 0x98, P3 ;  /* 0x000000980000780c */ /* 0x000fe20001f84270 */
[----:B------:R0:W-:Y:S03]  /*1ea50*/  @P5 STG.E.U16 desc[UR44][R4.64+0x122], R11 ;  /* 0x0001220b04005986 */ /* 0x0001e6000c10152c */
[----:B------:R-:W-:-:S02]  /*1ea60*/  F2FP.F16.F32.PACK_AB R3, RZ, R3 ;  /* 0x00000003ff03723e */ /* 0x000fc400000000ff */
[----:B-1----:R-:W-:Y:S01]  /*1ea70*/  PRMT R10, R9, 0x7610, R10 ;  /* 0x00007610090a7816 */ /* 0x002fe2000000000a */
[----:B------:R-:W-:Y:S01]  /*1ea80*/  FMUL R9, R198, R2 ;  /* 0x00000002c6097220 */ /* 0x000fe20000400000 */
[----:B------:R-:W-:Y:S01]  /*1ea90*/  F2FP.F16.F32.PACK_AB R8, RZ, R8 ;  /* 0x00000008ff08723e */ /* 0x000fe200000000ff */
[----:B------:R1:W-:Y:S01]  /*1eaa0*/  @P0 STG.E.U16 desc[UR44][R6.64+0x120], R12 ;  /* 0x0001200c06000986 */ /* 0x0003e2000c10152c */
[----:B0-----:R-:W-:Y:S01]  /*1eab0*/  PRMT R11, R3, 0x7610, R11 ;  /* 0x00007610030b7816 */ /* 0x001fe2000000000b */
[----:B------:R-:W-:Y:S01]  /*1eac0*/  FMUL R3, R197, R2 ;  /* 0x00000002c5037220 */ /* 0x000fe20000400000 */
[C---:B------:R-:W-:Y:S01]  /*1ead0*/  ISETP.GT.AND P5, PT, R0.reuse, 0x99, P3 ;  /* 0x000000990000780c */ /* 0x040fe20001fa4270 */
[----:B------:R0:W-:Y:S01]  /*1eae0*/  @P1 STG.E.U16 desc[UR44][R6.64+0x122], R10 ;  /* 0x0001220a06001986 */ /* 0x0001e2000c10152c */
[----:B------:R-:W-:Y:S02]  /*1eaf0*/  ISETP.GT.AND P1, PT, R0, 0x98, P2 ;  /* 0x000000980000780c */ /* 0x000fe40001724270 */
[----:B------:R-:W-:-:S02]  /*1eb00*/  F2FP.F16.F32.PACK_AB R9, RZ, R9 ;  /* 0x00000009ff09723e */ /* 0x000fc400000000ff */
[----:B-1----:R-:W-:Y:S02]  /*1eb10*/  PRMT R12, R8, 0x7610, R12 ;  /* 0x00007610080c7816 */ /* 0x002fe4000000000c */
[----:B------:R-:W-:Y:S01]  /*1eb20*/  F2FP.F16.F32.PACK_AB R8, RZ, R3 ;  /* 0x00000003ff08723e */ /* 0x000fe200000000ff */
[-C--:B------:R-:W-:Y:S01]  /*1eb30*/  FMUL R3, R196, R2.reuse ;  /* 0x00000002c4037220 */ /* 0x080fe20000400000 */
[C---:B------:R-:W-:Y:S01]  /*1eb40*/  ISETP.GT.AND P0, PT, R0.reuse, 0x99, P2 ;  /* 0x000000990000780c */ /* 0x040fe20001704270 */
[----:B------:R1:W-:Y:S01]  /*1eb50*/  @P4 STG.E.U16 desc[UR44][R4.64+0x130], R11 ;  /* 0x0001300b04004986 */ /* 0x0003e2000c10152c */
[----:B------:R-:W-:Y:S02]  /*1eb60*/  ISETP.GT.AND P4, PT, R0, 0xa0, P3 ;  /* 0x000000a00000780c */ /* 0x000fe40001f84270 */
[----:B------:R-:W-:Y:S02]  /*1eb70*/  PRMT R13, R9, 0x7610, R13 ;  /* 0x00007610090d7816 */ /* 0x000fe4000000000d */
        /* <DEDUP_REMOVED lines=68> */
[----:B------:R-:W-:Y:S02]  /*1efc0*/  ISETP.GT.AND P1, PT, R0, 0xb8, P2 ;  /* 0x000000b80000780c */ /* 0x000fe40001724270 */
[----:B------:R-:W-:Y:S02]  /*1efd0*/  F2FP.F16.F32.PACK_AB R8, RZ, R8 ;  /* 0x00000008ff08723e */ /* 0x000fe400000000ff */
[----:B0-----:R-:W-:Y:S01]  /*1efe0*/  PRMT R10, R9, 0x7610, R10 ;  /* 0x00007610090a7816 */ /* 0x001fe2000000000a */
[-C--:B------:R-:W-:Y:S01]  /*1eff0*/  FMUL R9, R180, R2.reuse ;  /* 0x00000002b4097220 */ /* 0x080fe20000400000 */
[----:B-1----:R-:W-:Y:S01]  /*1f000*/  PRMT R11, R3, 0x7610, R11 ;  /* 0x00007610030b7816 */ /* 0x002fe2000000000b */
[----:B------:R-:W-:Y:S01]  /*1f010*/  FMUL R3, R179, R2 ;  /* 0x00000002b3037220 */ /* 0x000fe20000400000 */
[----:B------:R0:W-:Y:S02]  /*1f020*/  @P5 STG.E.U16 desc[UR44][R4.64+0x170], R12 ;  /* 0x0001700c04005986 */ /* 0x0001e4000c10152c */
[----:B------:R-:W-:-:S02]  /*1f030*/  F2FP.F16.F32.PACK_AB R9, RZ, R9 ;  /* 0x00000009ff09723e */ /* 0x000fc400000000ff */
[C---:B------:R-:W-:Y:S02]  /*1f040*/  ISETP.GT.AND P4, PT, R0.reuse, 0xb9, P2 ;  /* 0x000000b90000780c */ /* 0x040fe40001784270 */
[----:B------:R-:W-:Y:S02]  /*1f050*/  ISETP.GT.AND P5, PT, R0, 0xc0, P3 ;  /* 0x000000c00000780c */ /* 0x000fe40001fa4270 */
[----:B0-----:R-:W-:Y:S02]  /*1f060*/  PRMT R12, R8, 0x7610, R12 ;  /* 0x00007610080c7816 */ /* 0x001fe4000000000c */
[----:B------:R-:W-:Y:S01]  /*1f070*/  F2FP.F16.F32.PACK_AB R8, RZ, R3 ;  /* 0x00000003ff08723e */ /* 0x000fe200000000ff */
[----:B------:R-:W-:Y:S01]  /*1f080*/  FMUL R3, R178, R2 ;  /* 0x00000002b2037220 */ /* 0x000fe20000400000 */
[----:B------:R-:W-:Y:S01]  /*1f090*/  PRMT R13, R9, 0x7610, R13 ;  /* 0x00007610090d7816 */ /* 0x000fe2000000000d */
[----:B------:R0:W-:Y:S01]  /*1f0a0*/  @P6 STG.E.U16 desc[UR44][R4.64+0x172], R10 ;  /* 0x0001720a04006986 */ /* 0x0001e2000c10152c */
[----:B------:R-:W-:-:S02]  /*1f0b0*/  ISETP.GT.AND P0, PT, R0, 0xc1, P3 ;  /* 0x000000c10000780c */ /* 0x000fc40001f04270 */
[----:B------:R-:W-:Y:S01]  /*1f0c0*/  F2FP.F16.F32.PACK_AB R9, RZ, R3 ;  /* 0x00000003ff09723e */ /* 0x000fe200000000ff */
[----:B------:R1:W-:Y:S01]  /*1f0d0*/  @P1 STG.E.U16 desc[UR44][R6.64+0x170], R11 ;  /* 0x0001700b06001986 */ /* 0x0003e2000c10152c */
[-C--:B------:R-:W-:Y:S01]  /*1f0e0*/  FMUL R3, R176, R2.reuse ;  /* 0x00000002b0037220 */ /* 0x080fe20000400000 */
[----:B------:R-:W-:Y:S02]  /*1f0f0*/  ISETP.GT.AND P1, PT, R0, 0xc0, P2 ;  /* 0x000000c00000780c */ /* 0x000fe40001724270 */
        /* <DEDUP_REMOVED lines=40> */
[C---:B------:R-:W-:Y:S01]  /*1f380*/  ISETP.GT.AND P0, PT, R0.reuse, 0xd0, P2 ;  /* 0x000000d00000780c */ /* 0x040fe20001704270 */
        /* <DEDUP_REMOVED lines=11> */
[----:B------:R-:W-:Y:S01]  /*1f440*/  ISETP.GT.AND P5, PT, R0, 0xd9, P3 ;  /* 0x000000d90000780c */ /* 0x000fe20001fa4270 */
[----:B------:R-:W-:Y:S01]  /*1f450*/  FMUL R8, R166, R2 ;  /* 0x00000002a6087220 */ /* 0x000fe20000400000 */
[----:B------:R-:W-:Y:S01]  /*1f460*/  @P0 STG.E.U16 desc[UR44][R6.64+0x1a0], R14 ;  /* 0x0001a00e06000986 */ /* 0x000fe2000c10152c */
[----:B------:R-:W-:-:S03]  /*1f470*/  ISETP.GT.AND P0, PT, R0, 0xd8, P2 ;  /* 0x000000d80000780c */ /* 0x000fc60001704270 */
[----:B------:R0:W-:Y:S01]  /*1f480*/  @P1 STG.E.U16 desc[UR44][R6.64+0x1a2], R9 ;  /* 0x0001a20906001986 */ /* 0x0001e2000c10152c */
[----:B------:R-:W-:Y:S02]  /*1f490*/  F2FP.F16.F32.PACK_AB R8, RZ, R8 ;  /* 0x00000008ff08723e */ /* 0x000fe400000000ff */
[----:B------:R-:W-:Y:S02]  /*1f4a0*/  ISETP.GT.AND P1, PT, R0, 0xd9, P2 ;  /* 0x000000d90000780c */ /* 0x000fe40001724270 */
        /* <DEDUP_REMOVED lines=16> */
[----:B------:R1:W-:Y:S01]  /*1f5b0*/  @P1 STG.E.U16 desc[UR44][R6.64+0x1b2], R10 ;  /* 0x0001b20a06001986 */ /* 0x0003e2000c10152c */
[----:B------:R-:W-:Y:S02]  /*1f5c0*/  ISETP.GT.AND P1, PT, R0, 0xe0, P2 ;  /* 0x000000e00000780c */ /* 0x000fe40001724270 */
[----:B0-----:R-:W-:Y:S02]  /*1f5d0*/  PRMT R12, R8, 0x7610, R12 ;  /* 0x00007610080c7816 */ /* 0x001fe4000000000c */
[----:B------:R-:W-:Y:S01]  /*1f5e0*/  F2FP.F16.F32.PACK_AB R8, RZ, R3 ;  /* 0x00000003ff08723e */ /* 0x000fe200000000ff */
[-C--:B------:R-:W-:Y:S01]  /*1f5f0*/  FMUL R3, R160, R2.reuse ;  /* 0x00000002a0037220 */ /* 0x080fe20000400000 */
[----:B------:R-:W-:Y:S01]  /*1f600*/  ISETP.GT.AND P0, PT, R0, 0xe1, P2 ;  /* 0x000000e10000780c */ /* 0x000fe20001704270 */
[----:B------:R0:W-:Y:S01]  /*1f610*/  @P4 STG.E.U16 desc[UR44][R4.64+0x1c0], R11 ;  /* 0x0001c00b04004986 */ /* 0x0001e2000c10152c */
[----:B-1----:R-:W-:Y:S02]  /*1f620*/  PRMT R10, R9, 0x7610, R10 ;  /* 0x00007610090a7816 */ /* 0x002fe4000000000a */
[----:B------:R-:W-:Y:S01]  /*1f630*/  PRMT R13, R8, 0x7610, R13 ;  /* 0x00007610080d7816 */ /* 0x000fe2000000000d */
[----:B------:R-:W-:Y:S01]  /*1f640*/  @P5 STG.E.U16 desc[UR44][R4.64+0x1c2], R12 ;  /* 0x0001c20c04005986 */ /* 0x000fe2000c10152c */
[----:B------:R-:W-:Y:S01]  /*1f650*/  FMUL R8, R159, R2 ;  /* 0x000000029f087220 */ /* 0x000fe20000400000 */
[----:B------:R-:W-:-:S02]  /*1f660*/  ISETP.GT.AND P4, PT, R0, 0xe8, P3 ;  /* 0x000000e80000780c */ /* 0x000fc40001f84270 */
[----:B------:R-:W-:Y:S01]  /*1f670*/  F2FP.F16.F32.PACK_AB R9, RZ, R3 ;  /* 0x00000003ff09723e */ /* 0x000fe200000000ff */
[----:B------:R-:W-:Y:S01]  /*1f680*/  FMUL R3, R158, R2 ;  /* 0x000000029e037220 */ /* 0x000fe20000400000 */
[C---:B------:R-:W-:Y:S02]  /*1f690*/  ISETP.GT.AND P5, PT, R0.reuse, 0xe9, P3 ;  /* 0x000000e90000780c */ /* 0x040fe40001fa4270 */
[----:B------:R-:W-:Y:S02]  /*1f6a0*/  ISETP.GT.AND P6, PT, R0, 0xe8, P2 ;  /* 0x000000e80000780c */ /* 0x000fe400017c4270 */
[----:B------:R-:W-:Y:S01]  /*1f6b0*/  F2FP.F16.F32.PACK_AB R8, RZ, R8 ;  /* 0x00000008ff08723e */ /* 0x000fe200000000ff */
[----:B------:R1:W-:Y:S01]  /*1f6c0*/  @P1 STG.E.U16 desc[UR44][R6.64+0x1c0], R10 ;  /* 0x0001c00a06001986 */ /* 0x0003e2000c10152c */
[----:B------:R-:W-:Y:S02]  /*1f6d0*/  F2FP.F16.F32.PACK_AB R3, RZ, R3 ;  /* 0x00000003ff03723e */ /* 0x000fe400000000ff */
[----:B0-----:R-:W-:-:S02]  /*1f6e0*/  PRMT R11, R8, 0x7610, R11 ;  /* 0x00007610080b7816 */ /* 0x001fc4000000000b */
[----:B------:R-:W-:Y:S01]  /*1f6f0*/  PRMT R18, R3, 0x7610, R18 ;  /* 0x0000761003127816 */ /* 0x000fe20000000012 */
[----:B------:R0:W-:Y:S01]  /*1f700*/  @P0 STG.E.U16 desc[UR44][R6.64+0x1c2], R13 ;  /* 0x0001c20d06000986 */ /* 0x0001e2000c10152c */
[----:B-1----:R-:W-:Y:S01]  /*1f710*/  PRMT R10, R9, 0x7610, R10 ;  /* 0x00007610090a7816 */ /* 0x002fe2000000000a */
[----:B------:R-:W-:-:S04]  /*1f720*/  FMUL R3, R157, R2 ;  /* 0x000000029d037220 */ /* 0x000fc80000400000 */
[----:B------:R-:W-:Y:S01]  /*1f730*/  @P4 STG.E.U16 desc[UR44][R4.64+0x1d0], R10 ;  /* 0x0001d00a04004986 */ /* 0x000fe2000c10152c */
[----:B------:R-:W-:-:S03]  /*1f740*/  ISETP.GT.AND P4, PT, R0, 0xe9, P2 ;  /* 0x000000e90000780c */ /* 0x000fc60001784270 */
[----:B------:R1:W-:Y:S01]  /*1f750*/  @P5 STG.E.U16 desc[UR44][R4.64+0x1d2], R11 ;  /* 0x0001d20b04005986 */ /* 0x0003e2000c10152c */
[----:B------:R-:W-:-:S03]  /*1f760*/  ISETP.GT.AND P5, PT, R0, 0xf0, P3 ;  /* 0x000000f00000780c */ /* 0x000fc60001fa4270 */
[----:B------:R-:W-:Y:S01]  /*1f770*/  @P6 STG.E.U16 desc[UR44][R6.64+0x1d0], R18 ;  /* 0x0001d01206006986 */ /* 0x000fe2000c10152c */
[----:B------:R-:W-:Y:S01]  /*1f780*/  ISETP.GT.AND P6, PT, R0, 0xf1, P3 ;  /* 0x000000f10000780c */ /* 0x000fe20001fc4270 */
[-C--:B------:R-:W-:Y:S01]  /*1f790*/  FMUL R8, R156, R2.reuse ;  /* 0x000000029c087220 */ /* 0x080fe20000400000 */
[----:B------:R-:W-:Y:S01]  /*1f7a0*/  FMUL R9, R155, R2 ;  /* 0x000000029b097220 */ /* 0x000fe20000400000 */
[----:B0-----:R-:W-:-:S03]  /*1f7b0*/  F2FP.F16.F32.PACK_AB R13, RZ, R3 ;  /* 0x00000003ff0d723e */ /* 0x001fc600000000ff */
[----:B------:R-:W-:Y:S02]  /*1f7c0*/  F2FP.F16.F32.PACK_AB R14, RZ, R8 ;  /* 0x00000008ff0e723e */ /* 0x000fe400000000ff */
[----:B------:R-:W-:Y:S01]  /*1f7d0*/  F2FP.F16.F32.PACK_AB R15, RZ, R9 ;  /* 0x00000009ff0f723e */ /* 0x000fe200000000ff */
[----:B------:R-:W-:Y:S01]  /*1f7e0*/  @P4 STG.E.U16 desc[UR44][R6.64+0x1d2], R13 ;  /* 0x0001d20d06004986 */ /* 0x000fe2000c10152c */
[----:B------:R-:W-:-:S03]  /*1f7f0*/  ISETP.GT.AND P4, PT, R0, 0xf1, P2 ;  /* 0x000000f10000780c */ /* 0x000fc60001784270 */
[----:B------:R-:W-:Y:S04]  /*1f800*/  @P5 STG.E.U16 desc[UR44][R4.64+0x1e0], R14 ;  /* 0x0001e00e04005986 */ /* 0x000fe8000c10152c */
[----:B------:R-:W-:Y:S01]  /*1f810*/  @P6 STG.E.U16 desc[UR44][R4.64+0x1e2], R15 ;  /* 0x0001e20f04006986 */ /* 0x000fe2000c10152c */
[----:B------:R-:W-:Y:S01]  /*1f820*/  ISETP.GT.AND P6, PT, R0, 0xf0, P2 ;  /* 0x000000f00000780c */ /* 0x000fe200017c4270 */
[-C--:B-1----:R-:W-:Y:S01]  /*1f830*/  FMUL R11, R154, R2.reuse ;  /* 0x000000029a0b7220 */ /* 0x082fe20000400000 */
[----:B------:R-:W-:-:S04]  /*1f840*/  FMUL R12, R23, R2 ;  /* 0x00000002170c7220 */ /* 0x000fc80000400000 */
[----:B------:R-:W-:Y:S02]  /*1f850*/  F2FP.F16.F32.PACK_AB R11, RZ, R11 ;  /* 0x0000000bff0b723e */ /* 0x000fe400000000ff */
[----:B------:R-:W-:Y:S02]  /*1f860*/  F2FP.F16.F32.PACK_AB R12, RZ, R12 ;  /* 0x0000000cff0c723e */ /* 0x000fe400000000ff */
[C---:B------:R-:W-:Y:S02]  /*1f870*/  ISETP.GT.AND P5, PT, R0.reuse, 0xf8, P3 ;  /* 0x000000f80000780c */ /* 0x040fe40001fa4270 */
[----:B------:R-:W-:Y:S01]  /*1f880*/  ISETP.GT.AND P3, PT, R0, 0xf9, P3 ;  /* 0x000000f90000780c */ /* 0x000fe20001f64270 */
[----:B------:R-:W-:Y:S01]  /*1f890*/  @P6 STG.E.U16 desc[UR44][R6.64+0x1e0], R11 ;  /* 0x0001e00b06006986 */ /* 0x000fe2000c10152c */
[----:B------:R-:W-:-:S03]  /*1f8a0*/  FMUL R10, R22, R2 ;  /* 0x00000002160a7220 */ /* 0x000fc60000400000 */
[----:B------:R0:W-:Y:S01]  /*1f8b0*/  @P4 STG.E.U16 desc[UR44][R6.64+0x1e2], R12 ;  /* 0x0001e20c06004986 */ /* 0x0001e2000c10152c */
[----:B------:R-:W-:Y:S01]  /*1f8c0*/  ISETP.GT.AND P4, PT, R0, 0xf8, P2 ;  /* 0x000000f80000780c */ /* 0x000fe20001784270 */
[-C--:B------:R-:W-:Y:S01]  /*1f8d0*/  FMUL R9, R21, R2.reuse ;  /* 0x0000000215097220 */ /* 0x080fe20000400000 */
[-C--:B------:R-:W-:Y:S01]  /*1f8e0*/  FMUL R8, R19, R2.reuse ;  /* 0x0000000213087220 */ /* 0x080fe20000400000 */
[----:B------:R-:W-:Y:S01]  /*1f8f0*/  FMUL R3, R20, R2 ;  /* 0x0000000214037220 */ /* 0x000fe20000400000 */
[----:B------:R-:W-:Y:S02]  /*1f900*/  F2FP.F16.F32.PACK_AB R10, RZ, R10 ;  /* 0x0000000aff0a723e */ /* 0x000fe400000000ff */
[----:B------:R-:W-:Y:S02]  /*1f910*/  ISETP.GT.AND P2, PT, R0, 0xf9, P2 ;  /* 0x000000f90000780c */ /* 0x000fe40001744270 */
[----:B------:R-:W-:Y:S02]  /*1f920*/  F2FP.F16.F32.PACK_AB R9, RZ, R9 ;  /* 0x00000009ff09723e */ /* 0x000fe400000000ff */
[----:B------:R-:W-:-:S02]  /*1f930*/  F2FP.F16.F32.PACK_AB R8, RZ, R8 ;  /* 0x00000008ff08723e */ /* 0x000fc400000000ff */
[----:B------:R-:W-:Y:S01]  /*1f940*/  F2FP.F16.F32.PACK_AB R3, RZ, R3 ;  /* 0x00000003ff03723e */ /* 0x000fe200000000ff */
[----:B------:R-:W-:Y:S01]  /*1f950*/  @P5 STG.E.U16 desc[UR44][R4.64+0x1f0], R10 ;  /* 0x0001f00a04005986 */ /* 0x000fe2000c10152c */
[----:B0-----:R-:W-:Y:S01]  /*1f960*/  PRMT R12, R8, 0x7610, R12 ;  /* 0x00007610080c7816 */ /* 0x001fe2000000000c */
[----:B------:R-:W-:Y:S01]  /*1f970*/  @P4 IMAD.MOV.U32 R8, RZ, RZ, R6 ;  /* 0x000000ffff084224 */ /* 0x000fe200078e0006 */
[----:B------:R-:W-:Y:S01]  /*1f980*/  PRMT R11, R3, 0x7610, R11 ;  /* 0x00007610030b7816 */ /* 0x000fe2000000000b */
[----:B------:R0:W-:Y:S01]  /*1f990*/  @P3 STG.E.U16 desc[UR44][R4.64+0x1f2], R9 ;  /* 0x0001f20904003986 */ /* 0x0001e2000c10152c */
[----:B------:R-:W-:Y:S01]  /*1f9a0*/  USHF.L.U32 UR12, UR8, 0x8, URZ ;  /* 0x00000008080c7899 */ /* 0x000fe2000800063f */
[----:B------:R-:W-:Y:S01]  /*1f9b0*/  ISETP.GT.AND P1, PT, R153, 0x80, PT ;  /* 0x000000809900780c */ /* 0x000fe20003f24270 */
[----:B------:R-:W-:Y:S01]  /*1f9c0*/  USHF.L.U64.HI UR11, UR8, 0x8, UR9 ;  /* 0x00000008080b7899 */ /* 0x000fe20008010209 */
[----:B0-----:R-:W-:-:S03]  /*1f9d0*/  @P4 MOV R9, R7 ;  /* 0x0000000700094202 */ /* 0x001fc60000000f00 */
[----:B------:R-:W-:Y:S02]  /*1f9e0*/  IMAD.U32 R3, RZ, RZ, UR12 ;  /* 0x0000000cff037e24 */ /* 0x000fe4000f8e00ff */
[----:B------:R0:W-:Y:S01]  /*1f9f0*/  @P4 STG.E.U16 desc[UR44][R8.64+0x1f0], R11 ;  /* 0x0001f00b08004986 */ /* 0x0001e2000c10152c */
[C---:B------:R-:W-:Y:S02]  /*1fa00*/  ISETP.GT.AND P3, PT, R0.reuse, RZ, P1 ;  /* 0x000000ff0000720c */ /* 0x040fe40000f64270 */
[----:B------:R-:W-:Y:S01]  /*1fa10*/  ISETP.GT.AND P4, PT, R0, 0x1, P1 ;  /* 0x000000010000780c */ /* 0x000fe20000f84270 */
[-C--:B------:R-:W-:Y:S01]  /*1fa20*/  FMUL R24, R24, R2.reuse ;  /* 0x0000000218187220 */ /* 0x080fe20000400000 */
[----:B------:R-:W-:Y:S01]  /*1fa30*/  FMUL R25, R25, R2 ;  /* 0x0000000219197220 */ /* 0x000fe20000400000 */
[----:B0-----:R-:W-:Y:S01]  /*1fa40*/  @P2 MOV R8, R6 ;  /* 0x0000000600082202 */ /* 0x001fe20000000f00 */
[----:B------:R-:W-:Y:S01]  /*1fa50*/  @P2 IMAD.MOV.U32 R9, RZ, RZ, R7 ;  /* 0x000000ffff092224 */ /* 0x000fe200078e0007 */
[----:B------:R-:W-:-:S04]  /*1fa60*/  MOV R7, UR11 ;  /* 0x0000000b00077c02 */ /* 0x000fc80008000f00 */
[----:B------:R0:W-:Y:S01]  /*1fa70*/  @P2 STG.E.U16 desc[UR44][R8.64+0x1f2], R12 ;  /* 0x0001f20c08002986 */ /* 0x0001e2000c10152c */
[C---:B------:R-:W-:Y:S02]  /*1fa80*/  IADD3 R6, P2, P6, R4.reuse, UR5, R3 ;  /* 0x0000000504067c10 */ /* 0x040fe4000fe5e003 */
[----:B------:R-:W-:Y:S02]  /*1fa90*/  IADD3 R4, P5, R4, UR12, RZ ;  /* 0x0000000c04047c10 */ /* 0x000fe4000ffbe0ff */
[----:B------:R-:W-:Y:S02]  /*1faa0*/  IADD3.X R7, R5, UR4, R7, P2, P6 ;  /* 0x0000000405077c10 */ /* 0x000fe400097ec407 */
[----:B------:R-:W-:Y:S02]  /*1fab0*/  ISETP.GT.AND P0, PT, R153, 0x88, PT ;  /* 0x000000889900780c */ /* 0x000fe40003f04270 */
[----:B------:R-:W-:Y:S02]  /*1fac0*/  F2FP.F16.F32.PACK_AB R24, RZ, R24 ;  /* 0x00000018ff18723e */ /* 0x000fe400000000ff */
[----:B------:R-:W-:-:S02]  /*1fad0*/  IADD3.X R5, R5, UR11, RZ, P5, !PT ;  /* 0x0000000b05057c10 */ /* 0x000fc4000affe4ff */
[----:B------:R-:W-:Y:S02]  /*1fae0*/  F2FP.F16.F32.PACK_AB R25, RZ, R25 ;  /* 0x00000019ff19723e */ /* 0x000fe400000000ff */
[C---:B------:R-:W-:Y:S01]  /*1faf0*/  ISETP.GT.AND P2, PT, R0.reuse, RZ, P0 ;  /* 0x000000ff0000720c */ /* 0x040fe20000744270 */
[----:B------:R-:W-:Y:S01]  /*1fb00*/  @P3 STG.E.U16 desc[UR44][R4.64], R24 ;  /* 0x0000001804003986 */ /* 0x000fe2000c10152c */
[----:B------:R-:W-:Y:S01]  /*1fb10*/  ISETP.GT.AND P3, PT, R0, 0x1, P0 ;  /* 0x000000010000780c */ /* 0x000fe20000764270 */
[-C--:B------:R-:W-:Y:S02]  /*1fb20*/  FMUL R26, R26, R2.reuse ;  /* 0x000000021a1a7220 */ /* 0x080fe40000400000 */
[----:B------:R-:W-:Y:S01]  /*1fb30*/  @P4 STG.E.U16 desc[UR44][R4.64+0x2], R25 ;  /* 0x0000021904004986 */ /* 0x000fe2000c10152c */
[----:B------:R-:W-:Y:S01]  /*1fb40*/  ISETP.GT.AND P4, PT, R0, 0x8, P1 ;  /* 0x000000080000780c */ /* 0x000fe20000f84270 */
[-C--:B------:R-:W-:Y:S01]  /*1fb50*/  FMUL R27, R27, R2.reuse ;  /* 0x000000021b1b7220 */ /* 0x080fe20000400000 */
[----:B0-----:R-:W-:Y:S01]  /*1fb60*/  IADD3 R8, P5, R4, UR5, RZ ;  /* 0x0000000504087c10 */ /* 0x001fe2000ffbe0ff */
[----:B------:R-:W-:Y:S01]  /*1fb70*/  FMUL R28, R28, R2 ;  /* 0x000000021c1c7220 */ /* 0x000fe20000400000 */
[----:B------:R-:W-:-:S02]  /*1fb80*/  F2FP.F16.F32.PACK_AB R26, RZ, R26 ;  /* 0x0000001aff1a723e */ /* 0x000fc400000000ff */
[----:B------:R-:W-:Y:S02]  /*1fb90*/  IADD3.X R9, R5, UR4, RZ, P5, !PT ;  /* 0x0000000405097c10 */ /* 0x000fe4000affe4ff */
[----:B------:R-:W-:Y:S02]  /*1fba0*/  F2FP.F16.F32.PACK_AB R27, RZ, R27 ;  /* 0x0000001bff1b723e */ /* 0x000fe400000000ff */
[----:B------:R-:W-:Y:S01]  /*1fbb0*/  F2FP.F16.F32.PACK_AB R28, RZ, R28 ;  /* 0x0000001cff1c723e */ /* 0x000fe200000000ff */
[----:B------:R-:W-:Y:S01]  /*1fbc0*/  @P2 STG.E.U16 desc[UR44][R8.64], R26 ;  /* 0x0000001a08002986 */ /* 0x000fe2000c10152c */
[C---:B------:R-:W-:Y:S02]  /*1fbd0*/  ISETP.GT.AND P5, PT, R0.reuse, 0x9, P1 ;  /* 0x000000090000780c */ /* 0x040fe40000fa4270 */
[C---:B------:R-:W-:Y:S01]  /*1fbe0*/  ISETP.GT.AND P2, PT, R0.reuse, 0x8, P0 ;  /* 0x000000080000780c */ /* 0x040fe20000744270 */
[----:B------:R-:W-:Y:S01]  /*1fbf0*/  @P3 STG.E.U16 desc[UR44][R8.64+0x2], R27 ;  /* 0x0000021b08003986 */ /* 0x000fe2000c10152c */
[-C--:B------:R-:W-:Y:S01]  /*1fc00*/  FMUL R29, R29, R2.reuse ;  /* 0x000000021d1d7220 */ /* 0x080fe20000400000 */
[----:B------:R-:W-:Y:S01]  /*1fc10*/  ISETP.GT.AND P3, PT, R0, 0x9, P0 ;  /* 0x000000090000780c */ /* 0x000fe20000764270 */
[-C--:B------:R-:W-:Y:S01]  /*1fc20*/  FMUL R30, R30, R2.reuse ;  /* 0x000000021e1e7220 */ /* 0x080fe20000400000 */
[----:B------:R-:W-:Y:S01]  /*1fc30*/  @P4 STG.E.U16 desc[UR44][R4.64+0x10], R28 ;  /* 0x0000101c04004986 */ /* 0x000fe2000c10152c */
[----:B------:R-:W-:Y:S01]  /*1fc40*/  ISETP.GT.AND P4, PT, R0, 0x10, P1 ;  /* 0x000000100000780c */ /* 0x000fe20000f84270 */
[-C--:B------:R-:W-:Y:S01]  /*1fc50*/  FMUL R31, R31, R2.reuse ;  /* 0x000000021f1f7220 */ /* 0x080fe20000400000 */
[----:B------:R-:W-:Y:S01]  /*1fc60*/  IADD3 R10, P6, R4, UR5, RZ ;  /* 0x00000005040a7c10 */ /* 0x000fe2000ffde0ff */
[----:B------:R-:W-:Y:S01]  /*1fc70*/  FMUL R32, R32, R2 ;  /* 0x0000000220207220 */ /* 0x000fe20000400000 */
[----:B------:R-:W-:-:S02]  /*1fc80*/  F2FP.F16.F32.PACK_AB R29, RZ, R29 ;  /* 0x0000001dff1d723e */ /* 0x000fc400000000ff */
[----:B------:R-:W-:Y:S02]  /*1fc90*/  F2FP.F16.F32.PACK_AB R30, RZ, R30 ;  /* 0x0000001eff1e723e */ /* 0x000fe400000000ff */
[----:B------:R-:W-:Y:S02]  /*1fca0*/  IADD3.X R11, R5, UR4, RZ, P6, !PT ;  /* 0x00000004050b7c10 */ /* 0x000fe4000b7fe4ff */
[----:B------:R-:W-:Y:S01]  /*1fcb0*/  F2FP.F16.F32.PACK_AB R31, RZ, R31 ;  /* 0x0000001fff1f723e */ /* 0x000fe200000000ff */
[----:B------:R-:W-:Y:S01]  /*1fcc0*/  @P5 STG.E.U16 desc[UR44][R4.64+0x12], R29 ;  /* 0x0000121d04005986 */ /* 0x000fe2000c10152c */
[----:B------:R-:W-:Y:S02]  /*1fcd0*/  F2FP.F16.F32.PACK_AB R32, RZ, R32 ;  /* 0x00000020ff20723e */ /* 0x000fe400000000ff */
[C---:B------:R-:W-:Y:S01]  /*1fce0*/  ISETP.GT.AND P5, PT, R0.reuse, 0x11, P1 ;  /* 0x000000110000780c */ /* 0x040fe20000fa4270 */
[----:B------:R-:W-:Y:S01]  /*1fcf0*/  @P2 STG.E.U16 desc[UR44][R10.64+0x10], R30 ;  /* 0x0000101e0a002986 */ /* 0x000fe2000c10152c */
[----:B------:R-:W-:Y:S01]  /*1fd00*/  ISETP.GT.AND P2, PT, R0, 0x10, P0 ;  /* 0x000000100000780c */ /* 0x000fe20000744270 */
[----:B------:R-:W-:-:S02]  /*1fd10*/  FMUL R33, R33, R2 ;  /* 0x0000000221217220 */ /* 0x000fc40000400000 */
[----:B------:R-:W-:Y:S01]  /*1fd20*/  @P3 STG.E.U16 desc[UR44][R6.64+0x12], R31 ;  /* 0x0000121f06003986 */ /* 0x000fe2000c10152c */
[----:B------:R-:W-:Y:S01]  /*1fd30*/  ISETP.GT.AND P3, PT, R0, 0x11, P0 ;  /* 0x000000110000780c */ /* 0x000fe20000764270 */
[-C--:B------:R-:W-:Y:S02]  /*1fd40*/  FMUL R34, R34, R2.reuse ;  /* 0x0000000222227220 */ /* 0x080fe40000400000 */
[----:B------:R-:W-:Y:S01]  /*1fd50*/  @P4 STG.E.U16 desc[UR44][R4.64+0x20], R32 ;  /* 0x0000202004004986 */ /* 0x000fe2000c10152c */
[----:B------:R-:W-:Y:S01]  /*1fd60*/  ISETP.GT.AND P4, PT, R0, 0x18, P1 ;  /* 0x000000180000780c */ /* 0x000fe20000f84270 */
[-C--:B------:R-:W-:Y:S01]  /*1fd70*/  FMUL R35, R35, R2.reuse ;  /* 0x0000000223237220 */ /* 0x080fe20000400000 */
[----:B------:R-:W-:Y:S01]  /*1fd80*/  FMUL R36, R36, R2 ;  /* 0x0000000224247220 */ /* 0x000fe20000400000 */
[----:B------:R-:W-:Y:S02]  /*1fd90*/  F2FP.F16.F32.PACK_AB R33, RZ, R33 ;  /* 0x00000021ff21723e */ /* 0x000fe400000000ff */
[----:B------:R-:W-:-:S02]  /*1fda0*/  F2FP.F16.F32.PACK_AB R34, RZ, R34 ;  /* 0x00000022ff22723e */ /* 0x000fc400000000ff */
[----:B------:R-:W-:Y:S01]  /*1fdb0*/  F2FP.F16.F32.PACK_AB R35, RZ, R35 ;  /* 0x00000023ff23723e */ /* 0x000fe200000000ff */
[----:B------:R-:W-:Y:S01]  /*1fdc0*/  @P5 STG.E.U16 desc[UR44][R4.64+0x22], R33 ;  /* 0x0000222104005986 */ /* 0x000fe2000c10152c */
[----:B------:R-:W-:Y:S02]  /*1fdd0*/  F2FP.F16.F32.PACK_AB R36, RZ, R36 ;  /* 0x00000024ff24723e */ /* 0x000fe400000000ff */
[C---:B------:R-:W-:Y:S01]  /*1fde0*/  ISETP.GT.AND P5, PT, R0.reuse, 0x19, P1 ;  /* 0x000000190000780c */ /* 0x040fe20000fa4270 */
[----:B------:R-:W-:Y:S01]  /*1fdf0*/  @P2 STG.E.U16 desc[UR44][R6.64+0x20], R34 ;  /* 0x0000202206002986 */ /* 0x000fe2000c10152c */
[C---:B------:R-:W-:Y:S01]  /*1fe00*/  ISETP.GT.AND P2, PT, R0.reuse, 0x18, P0 ;  /* 0x000000180000780c */ /* 0x040fe20000744270 */
[-C--:B------:R-:W-:Y:S02]  /*1fe10*/  FMUL R37, R37, R2.reuse ;  /* 0x0000000225257220 */ /* 0x080fe40000400000 */
[----:B------:R-:W-:Y:S01]  /*1fe20*/  @P3 STG.E.U16 desc[UR44][R6.64+0x22], R35 ;  /* 0x0000222306003986 */ /* 0x000fe2000c10152c */
[----:B------:R-:W-:Y:S01]  /*1fe30*/  ISETP.GT.AND P3, PT, R0, 0x19, P0 ;  /* 0x000000190000780c */ /* 0x000fe20000764270 */
[----:B------:R-:W-:-:S02]  /*1fe40*/  FMUL R38, R38, R2 ;  /* 0x0000000226267220 */ /* 0x000fc40000400000 */
[----:B------:R-:W-:Y:S01]  /*1fe50*/  @P4 STG.E.U16 desc[UR44][R4.64+0x30], R36 ;  /* 0x0000302404004986 */ /* 0x000fe2000c10152c */
[----:B------:R-:W-:Y:S01]  /*1fe60*/  ISETP.GT.AND P4, PT, R0, 0x20, P1 ;  /* 0x000000200000780c */ /* 0x000fe20000f84270 */
[-C--:B------:R-:W-:Y:S01]  /*1fe70*/  FMUL R39, R39, R2.reuse ;  /* 0x0000000227277220 */ /* 0x080fe20000400000 */
[----:B------:R-:W-:Y:S01]  /*1fe80*/  FMUL R40, R40, R2 ;  /* 0x0000000228287220 */ /* 0x000fe20000400000 */
[----:B------:R-:W-:Y:S02]  /*1fe90*/  F2FP.F16.F32.PACK_AB R37, RZ, R37 ;  /* 0x00000025ff25723e */ /* 0x000fe400000000ff */
[----:B------:R-:W-:Y:S02]  /*1fea0*/  F2FP.F16.F32.PACK_AB R38, RZ, R38 ;  /* 0x00000026ff26723e */ /* 0x000fe400000000ff */
[----:B------:R-:W-:Y:S01]  /*1feb0*/  F2FP.F16.F32.PACK_AB R39, RZ, R39 ;  /* 0x00000027ff27723e */ /* 0x000fe200000000ff */
[----:B------:R-:W-:Y:S01]  /*1fec0*/  @P5 STG.E.U16 desc[UR44][R4.64+0x32], R37 ;  /* 0x0000322504005986 */ /* 0x000fe2000c10152c */
[----:B------:R-:W-:-:S02]  /*1fed0*/  F2FP.F16.F32.PACK_AB R40, RZ, R40 ;  /* 0x00000028ff28723e */ /* 0x000fc400000000ff */
[C---:B------:R-:W-:Y:S01]  /*1fee0*/  ISETP.GT.AND P5, PT, R0.reuse, 0x21, P1 ;  /* 0x000000210000780c */ /* 0x040fe20000fa4270 */
[----:B------:R-:W-:Y:S01]  /*1fef0*/  @P2 STG.E.U16 desc[UR44][R6.64+0x30], R38 ;  /* 0x0000302606002986 */ /* 0x000fe2000c10152c */
[C---:B------:R-:W-:Y:S01]  /*1ff00*/  ISETP.GT.AND P2, PT, R0.reuse, 0x20, P0 ;  /* 0x000000200000780c */ /* 0x040fe20000744270 */
[-C--:B------:R-:W-:Y:S02]  /*1ff10*/  FMUL R41, R41, R2.reuse ;  /* 0x0000000229297220 */ /* 0x080fe40000400000 */
[----:B------:R-:W-:Y:S01]  /*1ff20*/  @P3 STG.E.U16 desc[UR44][R6.64+0x32], R39 ;  /* 0x0000322706003986 */ /* 0x000fe2000c10152c */
[----:B------:R-:W-:Y:S01]  /*1ff30*/  ISETP.GT.AND P3, PT, R0, 0x21, P0 ;  /* 0x000000210000780c */ /* 0x000fe20000764270 */
[-C--:B------:R-:W-:Y:S02]  /*1ff40*/  FMUL R42, R42, R2.reuse ;  /* 0x000000022a2a7220 */ /* 0x080fe40000400000 */
[----:B------:R-:W-:Y:S01]  /*1ff50*/  @P4 STG.E.U16 desc[UR44][R4.64+0x40], R40 ;  /* 0x0000402804004986 */ /* 0x000fe2000c10152c */
[----:B------:R-:W-:Y:S01]  /*1ff60*/  ISETP.GT.AND P4, PT, R0, 0x28, P1 ;  /* 0x000000280000780c */ /* 0x000fe20000f84270 */
[-C--:B------:R-:W-:Y:S01]  /*1ff70*/  FMUL R43, R43, R2.reuse ;  /* 0x000000022b2b7220 */ /* 0x080fe20000400000 */
[----:B------:R-:W-:Y:S01]  /*1ff80*/  FMUL R44, R44, R2 ;  /* 0x000000022c2c7220 */ /* 0x000fe20000400000 */
[----:B------:R-:W-:-:S02]  /*1ff90*/  F2FP.F16.F32.PACK_AB R41, RZ, R41 ;  /* 0x00000029ff29723e */ /* 0x000fc400000000ff */
[----:B------:R-:W-:Y:S02]  /*1ffa0*/  F2FP.F16.F32.PACK_AB R42, RZ, R42 ;  /* 0x0000002aff2a723e */ /* 0x000fe400000000ff */
        /* <DEDUP_REMOVED lines=357> */
[----:B------:R-:W-:Y:S01]  /*21600*/  ISETP.GT.AND P2, PT, R0, 0xd8, P0 ;  /* 0x000000d80000780c */ /* 0x000fe20000744270 */
[-C--:B------:R-:W-:Y:S02]  /*21610*/  FMUL R133, R133, R2.reuse ;  /* 0x0000000285857220 */ /* 0x080fe40000400000 */
[----:B------:R-:W-:Y:S01]  /*21620*/  @P3 STG.E.U16 desc[UR44][R6.64+0x1a2], R131 ;  /* 0x0001a28306003986 */ /* 0x000fe2000c10152c */
[----:B------:R-:W-:-:S03]  /*21630*/  FMUL R134, R134, R2 ;  /* 0x0000000286867220 */ /* 0x000fc60000400000 */
[----:B------:R-:W-:Y:S01]  /*21640*/  @P4 STG.E.U16 desc[UR44][R4.64+0x1b0], R132 ;  /* 0x0001b08404004986 */ /* 0x000fe2000c10152c */
[C---:B------:R-:W-:Y:S01]  /*21650*/  ISETP.GT.AND P4, PT, R0.reuse, 0xd9, P0 ;  /* 0x000000d90000780c */ /* 0x040fe20000784270 */
[----:B------:R-:W-:Y:S01]  /*21660*/  FMUL R135, R135, R2 ;  /* 0x0000000287877220 */ /* 0x000fe20000400000 */
[----:B------:R-:W-:Y:S02]  /*21670*/  F2FP.F16.F32.PACK_AB R133, RZ, R133 ;  /* 0x00000085ff85723e */ /* 0x000fe400000000ff */
[----:B------:R-:W-:Y:S02]  /*21680*/  F2FP.F16.F32.PACK_AB R134, RZ, R134 ;  /* 0x00000086ff86723e */ /* 0x000fe400000000ff */
[----:B------:R-:W-:Y:S01]  /*21690*/  F2FP.F16.F32.PACK_AB R135, RZ, R135 ;  /* 0x00000087ff87723e */ /* 0x000fe200000000ff */
[----:B------:R-:W-:Y:S01]  /*216a0*/  @P5 STG.E.U16 desc[UR44][R4.64+0x1b2], R133 ;  /* 0x0001b28504005986 */ /* 0x000fe2000c10152c */
[----:B------:R-:W-:-:S03]  /*216b0*/  ISETP.GT.AND P5, PT, R0, 0xe0, P1 ;  /* 0x000000e00000780c */ /* 0x000fc60000fa4270 */
[----:B------:R-:W-:Y:S01]  /*216c0*/  @P2 STG.E.U16 desc[UR44][R6.64+0x1b0], R134 ;  /* 0x0001b08606002986 */ /* 0x000fe2000c10152c */
[----:B------:R-:W-:Y:S01]  /*216d0*/  ISETP.GT.AND P2, PT, R0, 0xe1, P1 ;  /* 0x000000e10000780c */ /* 0x000fe20000f44270 */
[-C--:B------:R-:W-:Y:S01]  /*216e0*/  FMUL R136, R136, R2.reuse ;  /* 0x0000000288887220 */ /* 0x080fe20000400000 */
[C---:B------:R-:W-:Y:S01]  /*216f0*/  ISETP.GT.AND P3, PT, R0.reuse, 0xe0, P0 ;  /* 0x000000e00000780c */ /* 0x040fe20000764270 */
[----:B------:R-:W-:Y:S01]  /*21700*/  @P4 STG.E.U16 desc[UR44][R6.64+0x1b2], R135 ;  /* 0x0001b28706004986 */ /* 0x000fe2000c10152c */
[-C--:B------:R-:W-:Y:S01]  /*21710*/  FMUL R137, R137, R2.reuse ;  /* 0x0000000289897220 */ /* 0x080fe20000400000 */
[----:B------:R-:W-:Y:S01]  /*21720*/  ISETP.GT.AND P4, PT, R0, 0xe1, P0 ;  /* 0x000000e10000780c */ /* 0x000fe20000784270 */
[-C--:B------:R-:W-:Y:S01]  /*21730*/  FMUL R138, R138, R2.reuse ;  /* 0x000000028a8a7220 */ /* 0x080fe20000400000 */
[----:B------:R-:W-:Y:S01]  /*21740*/  FMUL R139, R139, R2 ;  /* 0x000000028b8b7220 */ /* 0x000fe20000400000 */
[----:B------:R-:W-:Y:S02]  /*21750*/  F2FP.F16.F32.PACK_AB R136, RZ, R136 ;  /* 0x00000088ff88723e */ /* 0x000fe400000000ff */
[----:B------:R-:W-:-:S02]  /*21760*/  F2FP.F16.F32.PACK_AB R137, RZ, R137 ;  /* 0x00000089ff89723e */ /* 0x000fc400000000ff */
[----:B------:R-:W-:Y:S02]  /*21770*/  F2FP.F16.F32.PACK_AB R138, RZ, R138 ;  /* 0x0000008aff8a723e */ /* 0x000fe400000000ff */
[----:B------:R-:W-:Y:S01]  /*21780*/  F2FP.F16.F32.PACK_AB R139, RZ, R139 ;  /* 0x0000008bff8b723e */ /* 0x000fe200000000ff */
[----:B------:R-:W-:Y:S01]  /*21790*/  @P5 STG.E.U16 desc[UR44][R4.64+0x1c0], R136 ;  /* 0x0001c08804005986 */ /* 0x000fe2000c10152c */
[----:B------:R-:W-:-:S03]  /*217a0*/  ISETP.GT.AND P5, PT, R0, 0xe9, P1 ;  /* 0x000000e90000780c */ /* 0x000fc60000fa4270 */
[----:B------:R-:W-:Y:S01]  /*217b0*/  @P2 STG.E.U16 desc[UR44][R4.64+0x1c2], R137 ;  /* 0x0001c28904002986 */ /* 0x000fe2000c10152c */
[C---:B------:R-:W-:Y:S02]  /*217c0*/  ISETP.GT.AND P2, PT, R0.reuse, 0xe8, P1 ;  /* 0x000000e80000780c */ /* 0x040fe40000f44270 */
[C---:B------:R-:W-:Y:S01]  /*217d0*/  ISETP.GT.AND P6, PT, R0.reuse, 0xe8, P0 ;  /* 0x000000e80000780c */ /* 0x040fe200007c4270 */
[----:B------:R-:W-:Y:S01]  /*217e0*/  @P3 STG.E.U16 desc[UR44][R6.64+0x1c0], R138 ;  /* 0x0001c08a06003986 */ /* 0x000fe2000c10152c */
[----:B------:R-:W-:Y:S01]  /*217f0*/  ISETP.GT.AND P3, PT, R0, 0xe9, P0 ;  /* 0x000000e90000780c */ /* 0x000fe20000764270 */
[-C--:B------:R-:W-:Y:S01]  /*21800*/  FMUL R140, R140, R2.reuse ;  /* 0x000000028c8c7220 */ /* 0x080fe20000400000 */
[-C--:B------:R-:W-:Y:S01]  /*21810*/  FMUL R141, R141, R2.reuse ;  /* 0x000000028d8d7220 */ /* 0x080fe20000400000 */
[----:B------:R-:W-:Y:S01]  /*21820*/  @P4 STG.E.U16 desc[UR44][R6.64+0x1c2], R139 ;  /* 0x0001c28b06004986 */ /* 0x000fe2000c10152c */
[----:B------:R-:W-:Y:S01]  /*21830*/  ISETP.GT.AND P4, PT, R0, 0xf0, P1 ;  /* 0x000000f00000780c */ /* 0x000fe20000f84270 */
[-C--:B------:R-:W-:Y:S01]  /*21840*/  FMUL R142, R142, R2.reuse ;  /* 0x000000028e8e7220 */ /* 0x080fe20000400000 */
[-C--:B------:R-:W-:Y:S01]  /*21850*/  FMUL R143, R143, R2.reuse ;  /* 0x000000028f8f7220 */ /* 0x080fe20000400000 */
[----:B------:R-:W-:Y:S01]  /*21860*/  FMUL R144, R144, R2 ;  /* 0x0000000290907220 */ /* 0x000fe20000400000 */
[----:B------:R-:W-:-:S02]  /*21870*/  F2FP.F16.F32.PACK_AB R140, RZ, R140 ;  /* 0x0000008cff8c723e */ /* 0x000fc400000000ff */
[----:B------:R-:W-:Y:S02]  /*21880*/  F2FP.F16.F32.PACK_AB R141, RZ, R141 ;  /* 0x0000008dff8d723e */ /* 0x000fe400000000ff */
[----:B------:R-:W-:Y:S02]  /*21890*/  F2FP.F16.F32.PACK_AB R142, RZ, R142 ;  /* 0x0000008eff8e723e */ /* 0x000fe400000000ff */
[----:B------:R-:W-:Y:S02]  /*218a0*/  F2FP.F16.F32.PACK_AB R143, RZ, R143 ;  /* 0x0000008fff8f723e */ /* 0x000fe400000000ff */
[----:B------:R-:W-:Y:S01]  /*218b0*/  F2FP.F16.F32.PACK_AB R144, RZ, R144 ;  /* 0x00000090ff90723e */ /* 0x000fe200000000ff */
[----:B------:R-:W-:Y:S01]  /*218c0*/  @P2 STG.E.U16 desc[UR44][R4.64+0x1d0], R140 ;  /* 0x0001d08c04002986 */ /* 0x000fe2000c10152c */
[----:B------:R-:W-:-:S03]  /*218d0*/  ISETP.GT.AND P2, PT, R0, 0xf1, P1 ;  /* 0x000000f10000780c */ /* 0x000fc60000f44270 */
[----:B------:R-:W-:Y:S01]  /*218e0*/  @P5 STG.E.U16 desc[UR44][R4.64+0x1d2], R141 ;  /* 0x0001d28d04005986 */ /* 0x000fe2000c10152c */
[----:B------:R-:W-:-:S03]  /*218f0*/  ISETP.GT.AND P5, PT, R0, 0xf0, P0 ;  /* 0x000000f00000780c */ /* 0x000fc600007a4270 */
[----:B------:R-:W-:Y:S01]  /*21900*/  @P6 STG.E.U16 desc[UR44][R6.64+0x1d0], R142 ;  /* 0x0001d08e06006986 */ /* 0x000fe2000c10152c */
[----:B------:R-:W-:-:S03]  /*21910*/  FMUL R145, R145, R2 ;  /* 0x0000000291917220 */ /* 0x000fc60000400000 */
[----:B------:R-:W-:Y:S01]  /*21920*/  @P3 STG.E.U16 desc[UR44][R6.64+0x1d2], R143 ;  /* 0x0001d28f06003986 */ /* 0x000fe2000c10152c */
[----:B------:R-:W-:-:S03]  /*21930*/  ISETP.GT.AND P3, PT, R0, 0xf8, P1 ;  /* 0x000000f80000780c */ /* 0x000fc60000f64270 */
[----:B------:R-:W-:Y:S01]  /*21940*/  @P4 STG.E.U16 desc[UR44][R4.64+0x1e0], R144 ;  /* 0x0001e09004004986 */ /* 0x000fe2000c10152c */
[----:B------:R-:W-:Y:S01]  /*21950*/  ISETP.GT.AND P4, PT, R0, 0xf1, P0 ;  /* 0x000000f10000780c */ /* 0x000fe20000784270 */
[-C--:B------:R-:W-:Y:S01]  /*21960*/  FMUL R146, R146, R2.reuse ;  /* 0x0000000292927220 */ /* 0x080fe20000400000 */
[C---:B------:R-:W-:Y:S01]  /*21970*/  ISETP.GT.AND P1, PT, R0.reuse, 0xf9, P1 ;  /* 0x000000f90000780c */ /* 0x040fe20000f24270 */
[-C--:B------:R-:W-:Y:S01]  /*21980*/  FMUL R147, R147, R2.reuse ;  /* 0x0000000293937220 */ /* 0x080fe20000400000 */
[----:B------:R-:W-:Y:S01]  /*21990*/  ISETP.GT.AND P6, PT, R0, 0xf8, P0 ;  /* 0x000000f80000780c */ /* 0x000fe200007c4270 */
[-C--:B------:R-:W-:Y:S01]  /*219a0*/  FMUL R148, R148, R2.reuse ;  /* 0x0000000294947220 */ /* 0x080fe20000400000 */
[----:B------:R-:W-:Y:S01]  /*219b0*/  FMUL R149, R149, R2 ;  /* 0x0000000295957220 */ /* 0x000fe20000400000 */
[----:B------:R-:W-:Y:S02]  /*219c0*/  F2FP.F16.F32.PACK_AB R145, RZ, R145 ;  /* 0x00000091ff91723e */ /* 0x000fe400000000ff */
[----:B------:R-:W-:-:S02]  /*219d0*/  F2FP.F16.F32.PACK_AB R146, RZ, R146 ;  /* 0x00000092ff92723e */ /* 0x000fc400000000ff */
[----:B------:R-:W-:Y:S02]  /*219e0*/  ISETP.GT.AND P0, PT, R0, 0xf9, P0 ;  /* 0x000000f90000780c */ /* 0x000fe40000704270 */
[----:B------:R-:W-:Y:S01]  /*219f0*/  F2FP.F16.F32.PACK_AB R147, RZ, R147 ;  /* 0x00000093ff93723e */ /* 0x000fe200000000ff */
[----:B------:R-:W-:Y:S01]  /*21a00*/  FMUL R150, R150, R2 ;  /* 0x0000000296967220 */ /* 0x000fe20000400000 */
[----:B------:R-:W-:Y:S02]  /*21a10*/  F2FP.F16.F32.PACK_AB R148, RZ, R148 ;  /* 0x00000094ff94723e */ /* 0x000fe400000000ff */
[----:B------:R-:W-:Y:S01]  /*21a20*/  F2FP.F16.F32.PACK_AB R149, RZ, R149 ;  /* 0x00000095ff95723e */ /* 0x000fe200000000ff */
[----:B------:R-:W-:Y:S01]  /*21a30*/  FMUL R151, R151, R2 ;  /* 0x0000000297977220 */ /* 0x000fe20000400000 */
[----:B------:R-:W-:Y:S01]  /*21a40*/  @P2 STG.E.U16 desc[UR44][R4.64+0x1e2], R145 ;  /* 0x0001e29104002986 */ /* 0x000fe2000c10152c */
[----:B------:R-:W-:-:S03]  /*21a50*/  F2FP.F16.F32.PACK_AB R150, RZ, R150 ;  /* 0x00000096ff96723e */ /* 0x000fc600000000ff */
[----:B------:R-:W-:Y:S01]  /*21a60*/  @P5 STG.E.U16 desc[UR44][R6.64+0x1e0], R146 ;  /* 0x0001e09206005986 */ /* 0x000fe2000c10152c */
[----:B------:R-:W-:-:S03]  /*21a70*/  F2FP.F16.F32.PACK_AB R151, RZ, R151 ;  /* 0x00000097ff97723e */ /* 0x000fc600000000ff */
[----:B------:R-:W-:Y:S04]  /*21a80*/  @P4 STG.E.U16 desc[UR44][R6.64+0x1e2], R147 ;  /* 0x0001e29306004986 */ /* 0x000fe8000c10152c */
[----:B------:R-:W-:Y:S04]  /*21a90*/  @P3 STG.E.U16 desc[UR44][R4.64+0x1f0], R148 ;  /* 0x0001f09404003986 */ /* 0x000fe8000c10152c */
[----:B------:R0:W-:Y:S02]  /*21aa0*/  @P1 STG.E.U16 desc[UR44][R4.64+0x1f2], R149 ;  /* 0x0001f29504001986 */ /* 0x0001e4000c10152c */
[----:B0-----:R-:W-:Y:S01]  /*21ab0*/  @P6 IMAD.MOV.U32 R4, RZ, RZ, R6 ;  /* 0x000000ffff046224 */ /* 0x001fe200078e0006 */
[----:B------:R-:W-:-:S05]  /*21ac0*/  @P6 MOV R5, R7 ;  /* 0x0000000700056202 */ /* 0x000fca0000000f00 */
[----:B------:R0:W-:Y:S04]  /*21ad0*/  @P6 STG.E.U16 desc[UR44][R4.64+0x1f0], R150 ;  /* 0x0001f09604006986 */ /* 0x0001e8000c10152c */
[----:B------:R0:W-:Y:S02]  /*21ae0*/  @P0 STG.E.U16 desc[UR44][R6.64+0x1f2], R151 ;  /* 0x0001f29706000986 */ /* 0x0001e4000c10152c */
.L_x_540:
[----:B------:R-:W-:Y:S05]  /*21af0*/  BSYNC B0 ;  /* 0x0000000000007941 */ /* 0x000fea0003800000 */
.L_x_32:
[----:B0-----:R-:W2:Y:S04]  /*21b00*/  LDL.LU R5, [R1+0x200] ;  /* 0x0002000001057983 */ /* 0x001ea80000300800 */
[----:B------:R-:W2:Y:S01]  /*21b10*/  LDL.LU R4, [R1+0x204] ;  /* 0x0002040001047983 */ /* 0x000ea20000300800 */
[----:B------:R-:W-:Y:S01]  /*21b20*/  ULDC UR4, c[0x0][0xc] ;  /* 0x0000030000047ab9 */ /* 0x000fe20000000800 */
[----:B------:R-:W-:Y:S01]  /*21b30*/  ULDC UR5, c[0x0][0x10] ;  /* 0x0000040000057ab9 */ /* 0x000fe20000000800 */
[----:B-----5:R-:W2:Y:S01]  /*21b40*/  LDC R3, c[0x0][0x14] ;  /* 0x00000500ff037b82 */ /* 0x020ea20000000800 */
[----:B------:R-:W-:Y:S01]  /*21b50*/  UIMAD.WIDE.U32 UR4, UR4, UR5, URZ ;  /* 0x00000005040472a5 */ /* 0x000fe2000f8e003f */
[----:B----4-:R-:W-:Y:S01]  /*21b60*/  PRMT R0, RZ, 0x7610, R0 ;  /* 0x00007610ff007816 */ /* 0x010fe20000000000 */
[----:B------:R-:W-:Y:S01]  /*21b70*/  UMOV UR41, 0xffffffff ;  /* 0xffffffff00297882 */ /* 0x000fe20000000000 */
[----:B------:R-:W-:-:S03]  /*21b80*/  UMOV UR42, 0xffffffff ;  /* 0xffffffff002a7882 */ /* 0x000fc60000000000 */
[----:B--2---:R-:W-:-:S04]  /*21b90*/  IMAD.WIDE.U32 R4, R3, UR4, R4 ;  /* 0x0000000403047c25 */ /* 0x004fc8000f8e0004 */
[----:B------:R-:W-:Y:S01]  /*21ba0*/  IMAD R3, R3, UR5, RZ ;  /* 0x0000000503037c24 */ /* 0x000fe2000f8e02ff */
[----:B------:R-:W-:Y:S01]  /*21bb0*/  MOV R7, R4 ;  /* 0x0000000400077202 */ /* 0x000fe20000000f00 */
[----:B------:R-:W-:Y:S02]  /*21bc0*/  ULDC.64 UR4, c[0x0][0x650] ;  /* 0x0001940000047ab9 */ /* 0x000fe40000000a00 */
[----:B------:R-:W-:Y:S01]  /*21bd0*/  IMAD.IADD R6, R5, 0x1, R3 ;  /* 0x0000000105067824 */ /* 0x000fe200078e0203 */
[----:B------:R-:W-:-:S04]  /*21be0*/  ISETP.GE.U32.AND P0, PT, R4, UR4, PT ;  /* 0x0000000404007c0c */ /* 0x000fc8000bf06070 */
[----:B------:R0:W-:Y:S01]  /*21bf0*/  STL [R1+0x200], R6 ;  /* 0x0002000601007387 */ /* 0x0001e20000100800 */
[----:B------:R-:W-:-:S03]  /*21c00*/  ISETP.GE.U32.AND.EX P0, PT, R6, UR5, PT, P0 ;  /* 0x0000000506007c0c */ /* 0x000fc6000bf06100 */
[----:B------:R0:W-:Y:S10]  /*21c10*/  STL [R1+0x204], R7 ;  /* 0x0002040701007387 */ /* 0x0001f40000100800 */
[----:B0-----:R-:W-:Y:S05]  /*21c20*/  @P0 BRA `(.L_x_541) ;  /* 0x0000000400880947 */ /* 0x001fea0003800000 */
[----:B------:R-:W0:Y:S01]  /*21c30*/  S2UR UR6, SR_CTAID.X ;  /* 0x00000000000679c3 */ /* 0x000e220000002500 */
[----:B------:R-:W-:Y:S01]  /*21c40*/  ULDC.64 UR12, c[0x0][0x628] ;  /* 0x00018a00000c7ab9 */ /* 0x000fe20000000a00 */
[----:B------:R-:W-:Y:S01]  /*21c50*/  ULDC UR4, c[0x0][0x150] ;  /* 0x0000540000047ab9 */ /* 0x000fe20000000800 */
[----:B------:R-:W-:Y:S01]  /*21c60*/  ISETP.NE.U32.AND P0, PT, RZ, UR12, PT ;  /* 0x0000000cff007c0c */ /* 0x000fe2000bf05070 */
[----:B------:R-:W-:Y:S01]  /*21c70*/  ULDC UR15, c[0x0][0x630] ;  /* 0x00018c00000f7ab9 */ /* 0x000fe20000000800 */
[C---:B------:R-:W-:Y:S01]  /*21c80*/  R2UR UR16, R7.reuse ;  /* 0x00000000071072ca */ /* 0x040fe200000e0000 */
[----:B------:R-:W-:Y:S01]  /*21c90*/  ULDC UR19, c[0x0][0x154] ;  /* 0x0000550000137ab9 */ /* 0x000fe20000000800 */
[----:B------:R-:W-:Y:S01]  /*21ca0*/  ISETP.NE.AND.EX P0, PT, RZ, UR13, PT, P0 ;  /* 0x0000000dff007c0c */ /* 0x000fe2000bf05300 */
[----:B------:R-:W2:Y:S01]  /*21cb0*/  S2UR UR18, SR_CTAID.Y ;  /* 0x00000000001279c3 */ /* 0x000ea20000002600 */
[----:B------:R-:W-:Y:S02]  /*21cc0*/  R2UR UR17, R6 ;  /* 0x00000000061172ca */ /* 0x000fe400000e0000 */
[----:B------:R-:W-:-:S02]  /*21cd0*/  R2UR UR10, R7 ;  /* 0x00000000070a72ca */ /* 0x000fc400000e0000 */
[----:B------:R-:W-:Y:S02]  /*21ce0*/  R2UR UR11, R6 ;  /* 0x00000000060b72ca */ /* 0x000fe400000e0000 */
[----:B0-----:R-:W-:-:S05]  /*21cf0*/  I2FP.F32.U32 R0, UR6 ;  /* 0x0000000600007c45 */ /* 0x001fca0008201000 */
[----:B------:R-:W-:-:S04]  /*21d00*/  FMUL R0, R0, UR4 ;  /* 0x0000000400007c20 */ /* 0x000fc80008400000 */
[----:B------:R0:W4:Y:S01]  /*21d10*/  F2I.U32.TRUNC.NTZ R3, R0 ;  /* 0x0000000000037305 */ /* 0x000122000020f000 */
[----:B--2---:R-:W-:Y:S05]  /*21d20*/  @!P0 BRA `(.L_x_542) ;  /* 0x0000000000308947 */ /* 0x004fea0003800000 */
        /* <DEDUP_REMOVED lines=12> */
.L_x_542:
[----:B------:R-:W-:Y:S01]  /*21df0*/  USHF.R.U64 UR42, UR10, UR15, UR11 ;  /* 0x0000000f0a2a7299 */ /* 0x000fe2000800120b */
[----:B0-----:R-:W-:Y:S01]  /*21e00*/  I2FP.F32.U32 R0, UR18 ;  /* 0x0000001200007c45 */ /* 0x001fe20008201000 */
[----:B------:R-:W-:Y:S02]  /*21e10*/  USHF.R.U32.HI UR4, URZ, UR15, UR11 ;  /* 0x0000000f3f047299 */ /* 0x000fe4000801160b */
[----:B------:R-:W-:Y:S02]  /*21e20*/  UIADD3 UR10, UP0, URZ, -UR42, URZ ;  /* 0x8000002a3f0a7290 */ /* 0x000fe4000ff1e03f */
[----:B------:R-:W-:Y:S01]  /*21e30*/  FMUL R0, R0, UR19 ;  /* 0x0000001300007c20 */ /* 0x000fe20008400000 */
[----:B------:R-:W-:Y:S01]  /*21e40*/  ULDC.64 UR12, c[0x0][0x620] ;  /* 0x00018800000c7ab9 */ /* 0x000fe20000000a00 */
[----:B------:R-:W-:Y:S01]  /*21e50*/  UIADD3.X UR4, URZ, ~UR4, URZ, UP0, !UPT ;  /* 0x800000043f047290 */ /* 0x000fe200087fe43f */
[----:B------:R-:W-:Y:S01]  /*21e60*/  UMOV UR8, UR16 ;  /* 0x0000001000087c82 */ /* 0x000fe20008000000 */
[----:B------:R-:W-:-:S02]  /*21e70*/  UMOV UR9, UR17 ;  /* 0x0000001100097c82 */ /* 0x000fc40008000000 */
[----:B------:R-:W-:Y:S01]  /*21e80*/  UIMAD UR4, UR4, UR12, URZ ;  /* 0x0000000c040472a4 */ /* 0x000fe2000f8e023f */
[----:B------:R-:W0:Y:S01]  /*21e90*/  F2I.U32.TRUNC.NTZ R0, R0 ;  /* 0x0000000000007305 */ /* 0x000e22000020f000 */
[----:B------:R-:W-:Y:S01]  /*21ea0*/  UIMAD.WIDE.U32 UR8, UR10, UR12, UR8 ;  /* 0x0000000c0a0872a5 */ /* 0x000fe2000f8e0008 */
[----:B----4-:R-:W-:Y:S01]  /*21eb0*/  R2UR UR12, R3 ;  /* 0x00000000030c72ca */ /* 0x010fe200000e0000 */
[----:B------:R-:W-:Y:S01]  /*21ec0*/  UIMAD UR10, UR10, UR13, UR4 ;  /* 0x0000000d0a0a72a4 */ /* 0x000fe2000f8e0204 */
[----:B------:R-:W-:Y:S01]  /*21ed0*/  ULDC UR11, c[0x0][0x618] ;  /* 0x00018600000b7ab9 */ /* 0x000fe20000000800 */
[----:B------:R-:W-:Y:S02]  /*21ee0*/  ULDC UR21, c[0x0][0x658] ;  /* 0x0001960000157ab9 */ /* 0x000fe40000000800 */
[----:B------:R-:W-:Y:S01]  /*21ef0*/  UIADD3 UR9, UR9, UR10, URZ ;  /* 0x0000000a09097290 */ /* 0x000fe2000fffe03f */
[----:B------:R-:W-:Y:S01]  /*21f00*/  UMOV UR15, 0xffffffff ;  /* 0xffffffff000f7882 */ /* 0x000fe20000000000 */
[----:B------:R-:W-:Y:S01]  /*21f10*/  ULDC.64 UR4, c[0x0][0x640] ;  /* 0x0001900000047ab9 */ /* 0x000fe20000000a00 */
[----:B------:R-:W-:Y:S01]  /*21f20*/  USHF.L.U32 UR15, UR15, UR21, URZ ;  /* 0x000000150f0f7299 */ /* 0x000fe2000800063f */
[----:B------:R-:W-:Y:S01]  /*21f30*/  ISETP.NE.U32.AND P0, PT, RZ, UR4, PT ;  /* 0x00000004ff007c0c */ /* 0x000fe2000bf05070 */
[----:B------:R-:W-:-:S02]  /*21f40*/  USHF.R.U64 UR16, UR8, UR11, UR9 ;  /* 0x0000000b08107299 */ /* 0x000fc40008001209 */
[----:B------:R-:W-:Y:S01]  /*21f50*/  USHF.R.U32.HI UR8, URZ, UR11, UR9 ;  /* 0x0000000b3f087299 */ /* 0x000fe20008011609 */
[----:B0-----:R-:W-:Y:S01]  /*21f60*/  R2UR UR14, R0 ;  /* 0x00000000000e72ca */ /* 0x001fe200000e0000 */
[----:B------:R-:W-:Y:S01]  /*21f70*/  ULDC UR17, c[0x0][0x608] ;  /* 0x0001820000117ab9 */ /* 0x000fe20000000800 */
[----:B------:R-:W-:Y:S01]  /*21f80*/  ULOP3.LUT UR40, URZ, UR15, URZ, 0x33, !UPT ;  /* 0x0000000f3f287292 */ /* 0x000fe2000f8e333f */
[----:B------:R-:W-:Y:S01]  /*21f90*/  ISETP.NE.AND.EX P0, PT, RZ, UR5, PT, P0 ;  /* 0x00000005ff007c0c */ /* 0x000fe2000bf05300 */
[----:B------:R-:W-:Y:S02]  /*21fa0*/  USHF.R.U64 UR15, UR16, UR17, UR8 ;  /* 0x00000011100f7299 */ /* 0x000fe40008001208 */
[----:B------:R-:W-:Y:S02]  /*21fb0*/  USHF.R.U32.HI UR8, URZ, UR17, UR8 ;  /* 0x000000113f087299 */ /* 0x000fe40008011608 */
[----:B------:R-:W-:Y:S02]  /*21fc0*/  UIADD3 UR12, -UR12, URZ, URZ ;  /* 0x0000003f0c0c7290 */ /* 0x000fe4000fffe13f */
[----:B------:R-:W-:Y:S01]  /*21fd0*/  USHF.R.U64 UR17, UR15, UR21, UR8 ;  /* 0x000000150f117299 */ /* 0x000fe20008001208 */
[----:B------:R-:W-:Y:S01]  /*21fe0*/  UMOV UR19, 0x1 ;  /* 0x0000000100137882 */ /* 0x000fe20000000000 */
[----:B------:R-:W-:Y:S01]  /*21ff0*/  ULDC UR13, c[0x0][0x144] ;  /* 0x00005100000d7ab9 */ /* 0x000fe20000000800 */
[----:B------:R-:W-:Y:S01]  /*22000*/  ULDC UR7, c[0x0][0x600] ;  /* 0x0001800000077ab9 */ /* 0x000fe20000000800 */
[----:B------:R-:W-:-:S02]  /*22010*/  USHF.L.U32 UR24, UR19, UR21, URZ ;  /* 0x0000001513187299 */ /* 0x000fc4000800063f */
[----:B------:R-:W-:Y:S02]  /*22020*/  USHF.R.U32.HI UR8, URZ, UR21, UR8 ;  /* 0x000000153f087299 */ /* 0x000fe40008011608 */
[----:B------:R-:W-:Y:S02]  /*22030*/  UIMAD UR21, UR13, UR12, UR6 ;  /* 0x0000000c0d1572a4 */ /* 0x000fe4000f8e0206 */
[----:B------:R-:W-:Y:S02]  /*22040*/  UIADD3 UR20, UR7, -0x1, URZ ;  /* 0xffffffff07147890 */ /* 0x000fe4000fffe03f */
[----:B------:R-:W-:Y:S01]  /*22050*/  UIADD3 UR19, -UR14, URZ, URZ ;  /* 0x0000003f0e137290 */ /* 0x000fe2000fffe13f */
[----:B------:R-:W-:Y:S01]  /*22060*/  ULDC UR25, c[0x0][0x148] ;  /* 0x0000520000197ab9 */ /* 0x000fe20000000800 */
[----:B------:R-:W-:Y:S01]  /*22070*/  ULDC UR22, c[0x0][0x648] ;  /* 0x0001920000167ab9 */ /* 0x000fe20000000800 */
[----:B------:R-:W-:Y:S01]  /*22080*/  ULDC UR23, c[0x0][0x638] ;  /* 0x00018e0000177ab9 */ /* 0x000fe20000000800 */
        /* <DEDUP_REMOVED lines=14> */
.L_x_543:
[----:B------:R-:W-:Y:S01]  /*22170*/  UISETP.NE.AND UP0, UPT, UR39, URZ, UPT ;  /* 0x0000003f2700728c */ /* 0x000fe2000bf05270 */
[----:B------:R-:W-:Y:S01]  /*22180*/  IMAD.MOV.U32 R0, RZ, RZ, 0x1 ;  /* 0x00000001ff007424 */ /* 0x000fe200078e00ff */
[----:B------:R-:W-:Y:S02]  /*22190*/  USHF.R.U64 UR4, UR6, UR22, UR8 ;  /* 0x0000001606047299 */ /* 0x000fe40008001208 */
[----:B------:R-:W-:Y:S02]  /*221a0*/  ULOP3.LUT UR40, UR15, UR40, URZ, 0xc0, !UPT ;  /* 0x000000280f287292 */ /* 0x000fe4000f8ec03f */
[----:B------:R-:W-:Y:S02]  /*221b0*/  UIADD3 UR5, -UR4, URZ, URZ ;  /* 0x0000003f04057290 */ /* 0x000fe4000fffe13f */
[----:B------:R-:W-:Y:S02]  /*221c0*/  UIMAD UR40, UR24, UR4, UR40 ;  /* 0x00000004182872a4 */ /* 0x000fe4000f8e0228 */
[----:B------:R-:W-:-:S02]  /*221d0*/  ULOP3.LUT UR16, UR16, UR20, URZ, 0xc0, !UPT ;  /* 0x0000001410107292 */ /* 0x000fc4000f8ec03f */
[----:B------:R-:W-:Y:S02]  /*221e0*/  @UP0 UIMAD UR21, UR25, UR19, UR18 ;  /* 0x00000013191502a4 */ /* 0x000fe4000f8e0212 */
[----:B------:R-:W-:-:S03]  /*221f0*/  UIMAD UR4, UR5, UR23, UR17 ;  /* 0x00000017050472a4 */ /* 0x000fc6000f8e0211 */
[----:B------:R-:W-:Y:S01]  /*22200*/  ULDC UR5, c[0x0][0x610] ;  /* 0x0001840000057ab9 */ /* 0x000fe20000000800 */
[----:B------:R-:W-:Y:S02]  /*22210*/  UIMAD UR4, UR4, UR7, UR16 ;  /* 0x00000007040472a4 */ /* 0x000fe4000f8e0210 */
[----:B------:R-:W-:-:S04]  /*22220*/  UIMAD UR40, UR40, UR5, UR21 ;  /* 0x00000005282872a4 */ /* 0x000fc8000f8e0215 */
[----:B------:R-:W-:Y:S02]  /*22230*/  USEL UR41, UR4, UR40, !UP0 ;  /* 0x0000002804297287 */ /* 0x000fe4000c000000 */
[----:B------:R-:W-:-:S12]  /*22240*/  USEL UR40, UR40, UR4, !UP0 ;  /* 0x0000000428287287 */ /* 0x000fd8000c000000 */
.L_x_541:
[----:B------:R-:W-:-:S13]  /*22250*/  LOP3.LUT P0, RZ, R0, 0xff, RZ, 0xc0, !PT ;  /* 0x000000ff00ff7812 */ /* 0x000fda000780c0ff */
[----:B------:R-:W-:Y:S05]  /*22260*/  @P0 BRA `(.L_x_544) ;  /* 0xfffffdf000500947 */ /* 0x000fea000383ffff */
[----:B------:R-:W-:Y:S05]  /*22270*/  EXIT ;  /* 0x000000000000794d */ /* 0x000fea0003800000 */
.L_x_7:
[----:B------:R-:W2:Y:S01]  /*22280*/  LDL R5, [R1+0x204] ;  /* 0x0002040001057983 */ /* 0x000ea20000100800 */
[----:B------:R-:W-:-:S03]  /*22290*/  ULDC.64 UR4, c[0x0][0x650] ;  /* 0x0001940000047ab9 */ /* 0x000fc60000000a00 */
[----:B------:R-:W3:Y:S01]  /*222a0*/  LDL R4, [R1+0x200] ;  /* 0x0002000001047983 */ /* 0x000ee20000100800 */
[----:B------:R-:W-:Y:S01]  /*222b0*/  PRMT R0, RZ, 0x7610, R0 ;  /* 0x00007610ff007816 */ /* 0x000fe20000000000 */
[----:B------:R-:W-:Y:S01]  /*222c0*/  IMAD.MOV.U32 R3, RZ, RZ, -0x1 ;  /* 0xffffffffff037424 */ /* 0x000fe200078e00ff */
[----:B------:R-:W-:Y:S02]  /*222d0*/  MOV R2, 0xffffffff ;  /* 0xffffffff00027802 */ /* 0x000fe40000000f00 */
[----:B------:R-:W-:Y:S02]  /*222e0*/  MOV R11, 0xffffffff ;  /* 0xffffffff000b7802 */ /* 0x000fe40000000f00 */
[----:B--2---:R-:W-:-:S04]  /*222f0*/  ISETP.GE.U32.AND P0, PT, R5, UR4, PT ;  /* 0x0000000405007c0c */ /* 0x004fc8000bf06070 */
[----:B---3--:R-:W-:-:S13]  /*22300*/  ISETP.GE.U32.AND.EX P0, PT, R4, UR5, PT, P0 ;  /* 0x0000000504007c0c */ /* 0x008fda000bf06100 */
        /* <DEDUP_REMOVED lines=21> */
.L_x_546:
[----:B------:R-:W-:Y:S01]  /*22460*/  USHF.R.U64 UR4, UR14, UR19, UR15 ;  /* 0x000000130e047299 */ /* 0x000fe2000800120f */
[----:B------:R-:W-:Y:S01]  /*22470*/  R2UR UR7, R4 ;  /* 0x00000000040772ca */ /* 0x000fe200000e0000 */
[----:B------:R-:W-:Y:S02]  /*22480*/  USHF.R.U32.HI UR5, URZ, UR19, UR15 ;  /* 0x000000133f057299 */ /* 0x000fe4000801160f */
[----:B------:R-:W-:Y:S01]  /*22490*/  UIADD3 UR13, UP0, URZ, -UR4, URZ ;  /* 0x800000043f0d7290 */ /* 0x000fe2000ff1e03f */
[----:B------:R-:W-:Y:S01]  /*224a0*/  ULDC.64 UR14, c[0x0][0x620] ;  /* 0x00018800000e7ab9 */ /* 0x000fe20000000a00 */
[----:B------:R-:W-:Y:S02]  /*224b0*/  UMOV UR6, UR20 ;  /* 0x0000001400067c82 */ /* 0x000fe40008000000 */
[----:B------:R-:W-:Y:S02]  /*224c0*/  UIADD3.X UR5, URZ, ~UR5, URZ, UP0, !UPT ;  /* 0x800000053f057290 */ /* 0x000fe400087fe43f */
[----:B------:R-:W-:-:S02]  /*224d0*/  UISETP.NE.AND UP1, UPT, UR39, URZ, UPT ;  /* 0x0000003f2700728c */ /* 0x000fc4000bf25270 */
[----:B------:R-:W-:Y:S02]  /*224e0*/  UIMAD UR5, UR5, UR14, URZ ;  /* 0x0000000e050572a4 */ /* 0x000fe4000f8e023f */
[----:B------:R-:W-:Y:S02]  /*224f0*/  UIMAD.WIDE.U32 UR6, UR13, UR14, UR6 ;  /* 0x0000000e0d0672a5 */ /* 0x000fe4000f8e0006 */
[----:B------:R-:W-:Y:S01]  /*22500*/  UIMAD UR5, UR13, UR15, UR5 ;  /* 0x0000000f0d0572a4 */ /* 0x000fe2000f8e0205 */
[----:B------:R-:W-:Y:S02]  /*22510*/  ULDC UR14, c[0x0][0x608] ;  /* 0x00018200000e7ab9 */ /* 0x000fe40000000800 */
[----:B------:R-:W-:Y:S01]  /*22520*/  ULDC UR13, c[0x0][0x618] ;  /* 0x00018600000d7ab9 */ /* 0x000fe20000000800 */
[----:B------:R-:W-:Y:S01]  /*22530*/  UIADD3 UR5, UR7, UR5, URZ ;  /* 0x0000000507057290 */ /* 0x000fe2000fffe03f */
[----:B------:R-:W-:Y:S01]  /*22540*/  ULDC UR22, c[0x0][0x658] ;  /* 0x0001960000167ab9 */ /* 0x000fe20000000800 */
[----:B------:R-:W-:-:S02]  /*22550*/  @UP1 UIMAD UR8, UR11, UR12, UR10 ;  /* 0x0000000c0b0812a4 */ /* 0x000fc4000f8e020a */
[----:B------:R-:W-:Y:S02]  /*22560*/  USHF.R.U64 UR17, UR6, UR13, UR5 ;  /* 0x0000000d06117299 */ /* 0x000fe40008001205 */
[----:B------:R-:W-:Y:S01]  /*22570*/  USHF.R.U32.HI UR5, URZ, UR13, UR5 ;  /* 0x0000000d3f057299 */ /* 0x000fe20008011605 */
[----:B------:R-:W-:Y:S01]  /*22580*/  ULDC.64 UR6, c[0x0][0x640] ;  /* 0x0001900000067ab9 */ /* 0x000fe20000000a00 */
[----:B------:R-:W-:Y:S01]  /*22590*/  UMOV UR10, 0xffffffff ;  /* 0xffffffff000a7882 */ /* 0x000fe20000000000 */
[----:B------:R-:W-:Y:S01]  /*225a0*/  ISETP.NE.U32.AND P0, PT, RZ, UR6, PT ;  /* 0x00000006ff007c0c */ /* 0x000fe2000bf05070 */
[----:B------:R-:W-:Y:S02]  /*225b0*/  USHF.R.U64 UR18, UR17, UR14, UR5 ;  /* 0x0000000e11127299 */ /* 0x000fe40008001205 */
[----:B------:R-:W-:Y:S01]  /*225c0*/  USHF.R.U32.HI UR5, URZ, UR14, UR5 ;  /* 0x0000000e3f057299 */ /* 0x000fe20008011605 */
[----:B------:R-:W-:Y:S01]  /*225d0*/  ISETP.NE.AND.EX P0, PT, RZ, UR7, PT, P0 ;  /* 0x00000007ff007c0c */ /* 0x000fe2000bf05300 */
[----:B------:R-:W-:-:S02]  /*225e0*/  USHF.L.U32 UR11, UR10, UR22, URZ ;  /* 0x000000160a0b7299 */ /* 0x000fc4000800063f */
[----:B------:R-:W-:Y:S01]  /*225f0*/  USHF.R.U64 UR19, UR18, UR22, UR5 ;  /* 0x0000001612137299 */ /* 0x000fe20008001205 */
[----:B------:R-:W-:Y:S01]  /*22600*/  ULDC UR20, c[0x0][0x600] ;  /* 0x0001800000147ab9 */ /* 0x000fe20000000800 */
[----:B------:R-:W-:Y:S02]  /*22610*/  USHF.R.U32.HI UR10, URZ, UR22, UR5 ;  /* 0x000000163f0a7299 */ /* 0x000fe40008011605 */
[----:B------:R-:W-:Y:S02]  /*22620*/  UIADD3 UR21, UR20, -0x1, URZ ;  /* 0xffffffff14157890 */ /* 0x000fe4000fffe03f */
[----:B------:R-:W-:Y:S01]  /*22630*/  ULOP3.LUT UR26, URZ, UR11, URZ, 0x33, !UPT ;  /* 0x0000000b3f1a7292 */ /* 0x000fe2000f8e333f */
        /* <DEDUP_REMOVED lines=17> */
.L_x_547:
[----:B------:R-:W-:Y:S01]  /*22750*/  USHF.R.U64 UR6, UR5, UR23, UR10 ;  /* 0x0000001705067299 */ /* 0x000fe2000800120a */
[----:B------:R-:W-:Y:S01]  /*22760*/  IMAD.MOV.U32 R0, RZ, RZ, 0x1 ;  /* 0x00000001ff007424 */ /* 0x000fe200078e00ff */
[----:B------:R-:W-:Y:S01]  /*22770*/  USHF.L.U32 UR25, UR25, UR22, URZ ;  /* 0x0000001619197299 */ /* 0x000fe2000800063f */
[----:B------:R-:W-:Y:S01]  /*22780*/  MOV R11, UR4 ;  /* 0x00000004000b7c02 */ /* 0x000fe20008000f00 */
[----:B------:R-:W-:Y:S02]  /*22790*/  ULOP3.LUT UR5, UR18, UR26, URZ, 0xc0, !UPT ;  /* 0x0000001a12057292 */ /* 0x000fe4000f8ec03f */
[----:B------:R-:W-:Y:S02]  /*227a0*/  UIADD3 UR7, -UR6, URZ, URZ ;  /* 0x0000003f06077290 */ /* 0x000fe4000fffe13f */
[----:B------:R-:W-:Y:S02]  /*227b0*/  UIMAD UR6, UR25, UR6, UR5 ;  /* 0x00000006190672a4 */ /* 0x000fe4000f8e0205 */
[----:B------:R-:W-:-:S02]  /*227c0*/  ULOP3.LUT UR17, UR17, UR21, URZ, 0xc0, !UPT ;  /* 0x0000001511117292 */ /* 0x000fc4000f8ec03f */
[----:B------:R-:W-:Y:S02]  /*227d0*/  UIMAD UR5, UR7, UR24, UR19 ;  /* 0x00000018070572a4 */ /* 0x000fe4000f8e0213 */
[----:B------:R-:W-:Y:S01]  /*227e0*/  UISETP.NE.AND UP0, UPT, UR39, URZ, UPT ;  /* 0x0000003f2700728c */ /* 0x000fe2000bf05270 */
[----:B------:R-:W-:Y:S01]  /*227f0*/  ULDC UR7, c[0x0][0x610] ;  /* 0x0001840000077ab9 */ /* 0x000fe20000000800 */
[----:B------:R-:W-:Y:S02]  /*22800*/  UIMAD UR5, UR5, UR20, UR17 ;  /* 0x00000014050572a4 */ /* 0x000fe4000f8e0211 */
[----:B------:R-:W-:-:S04]  /*22810*/  UIMAD UR8, UR6, UR7, UR8 ;  /* 0x00000007060872a4 */ /* 0x000fc8000f8e0208 */
[----:B------:R-:W-:Y:S02]  /*22820*/  USEL UR6, UR5, UR8, !UP0 ;  /* 0x0000000805067287 */ /* 0x000fe4000c000000 */
[----:B------:R-:W-:-:S04]  /*22830*/  USEL UR8, UR8, UR5, !UP0 ;  /* 0x0000000508087287 */ /* 0x000fc8000c000000 */
[----:B------:R-:W-:Y:S02]  /*22840*/  IMAD.U32 R3, RZ, RZ, UR6 ;  /* 0x00000006ff037e24 */ /* 0x000fe4000f8e00ff */
[----:B------:R-:W-:-:S07]  /*22850*/  MOV R2, UR8 ;  /* 0x0000000800027c02 */ /* 0x000fce0008000f00 */
.L_x_545:
[----:B------:R-:W-:-:S08]  /*22860*/  NOP ;  /* 0x0000000000007918 */ /* 0x000fd00000000000 */
[----:B0-----:R-:W0:-:S00]  /*22870*/  USETMAXREG.DEALLOC.CTAPOOL 0x18 ;  /* 0x00000018000079c8 */ /* 0x001e0000080e0500 */
[----:B------:R-:W-:-:S13]  /*22880*/  ISETP.NE.AND P0, PT, RZ, UR9, PT ;  /* 0x00000009ff007c0c */ /* 0x000fda000bf05270 */
[----:B------:R-:W-:Y:S05]  /*22890*/  @P0 EXIT ;  /* 0x000000000000094d */ /* 0x000fea0003800000 */
[----:B0-----:R-:W-:Y:S01]  /*228a0*/  LOP3.LUT P0, RZ, R0, 0xff, RZ, 0xc0, !PT ;  /* 0x000000ff00ff7812 */ /* 0x001fe2000780c0ff */
[----:B------:R-:W-:Y:S01]  /*228b0*/  IMAD.MOV.U32 R7, RZ, RZ, 0x1 ;  /* 0x00000001ff077424 */ /* 0x000fe200078e00ff */
[----:B------:R-:W-:-:S11]  /*228c0*/  MOV R6, RZ ;  /* 0x000000ff00067202 */ /* 0x000fd60000000f00 */
[----:B------:R-:W-:Y:S05]  /*228d0*/  @!P0 BRA `(.L_x_548) ;  /* 0x0000000c00a08947 */ /* 0x000fea0003800000 */
[----:B------:R-:W0:Y:S01]  /*228e0*/  LDC R0, c[0x0][0x28c] ;  /* 0x0000a300ff007b82 */ /* 0x000e220000000800 */
[----:B------:R-:W1:Y:S01]  /*228f0*/  S2R R10, SR_CgaCtaId ;  /* 0x00000000000a7919 */ /* 0x000e620000008800 */
[----:B------:R-:W-:Y:S01]  /*22900*/  ULDC UR5, c[0x0][0x658] ;  /* 0x0001960000057ab9 */ /* 0x000fe20000000800 */
[----:B------:R-:W-:Y:S01]  /*22910*/  UMOV UR7, 0xffffffff ;  /* 0xffffffff00077882 */ /* 0x000fe20000000000 */
[----:B------:R-:W-:Y:S01]  /*22920*/  ULDC UR6, c[0x0][0xc] ;  /* 0x0000030000067ab9 */ /* 0x000fe20000000800 */
[----:B------:R-:W-:Y:S01]  /*22930*/  USHF.L.U32 UR9, UR7, UR5, URZ ;  /* 0x0000000507097299 */ /* 0x000fe2000800063f */
[----:B------:R-:W-:Y:S01]  /*22940*/  BSSY B0, `(.L_x_548) ;  /* 0x00000e1000007945 */ /* 0x000fe20003800000 */
[----:B------:R-:W-:Y:S01]  /*22950*/  UMOV UR8, 0x1 ;  /* 0x0000000100087882 */ /* 0x000fe20000000000 */
[----:B------:R-:W-:Y:S01]  /*22960*/  ULDC UR7, c[0x0][0x10] ;  /* 0x0000040000077ab9 */ /* 0x000fe20000000800 */
[----:B------:R-:W-:Y:S01]  /*22970*/  USHF.L.U32 UR5, UR8, UR5, URZ ;  /* 0x0000000508057299 */ /* 0x000fe2000800063f */
[----:B------:R-:W-:Y:S01]  /*22980*/  MOV R9, 0x1 ;  /* 0x0000000100097802 */ /* 0x000fe20000000f00 */
[----:B------:R-:W-:Y:S01]  /*22990*/  UIMAD.WIDE.U32 UR6, UR6, UR7, URZ ;  /* 0x00000007060672a5 */ /* 0x000fe2000f8e003f */
[----:B------:R-:W-:Y:S01]  /*229a0*/  IMAD.MOV.U32 R7, RZ, RZ, 0x1 ;  /* 0x00000001ff077424 */ /* 0x000fe200078e00ff */
[----:B------:R-:W-:Y:S01]  /*229b0*/  ULDC UR8, c[0x0][0x14] ;  /* 0x0000050000087ab9 */ /* 0x000fe20000000800 */
[----:B------:R-:W-:Y:S01]  /*229c0*/  MOV R6, RZ ;  /* 0x000000ff00067202 */ /* 0x000fe20000000f00 */
[----:B------:R-:W-:-:S02]  /*229d0*/  UIMAD.WIDE.U32 UR30, UR6, UR8, URZ ;  /* 0x00000008061e72a5 */ /* 0x000fc4000f8e003f */
[----:B------:R-:W-:Y:S01]  /*229e0*/  UIMAD UR7, UR7, UR8, URZ ;  /* 0x00000008070772a4 */ /* 0x000fe2000f8e023f */
[----:B------:R-:W-:Y:S01]  /*229f0*/  ULDC UR4, c[0x0][0x600] ;  /* 0x0001800000047ab9 */ /* 0x000fe20000000800 */
[----:B------:R-:W-:Y:S02]  /*22a00*/  ULOP3.LUT UR13, UR38, 0x2, URZ, 0xfc, !UPT ;  /* 0x00000002260d7892 */ /* 0x000fe4000f8efc3f */
[----:B------:R-:W-:Y:S01]  /*22a10*/  UIADD3 UR4, UR4, -0x1, URZ ;  /* 0xffffffff04047890 */ /* 0x000fe2000fffe03f */
[----:B0-----:R-:W-:Y:S01]  /*22a20*/  VIADD R0, R0, 0x7f ;  /* 0x0000007f00007836 */ /* 0x001fe20000000000 */
[----:B------:R-:W-:Y:S02]  /*22a30*/  ULOP3.LUT UR6, URZ, UR9, URZ, 0x33, !UPT ;  /* 0x000000093f067292 */ /* 0x000fe4000f8e333f */
[----:B------:R-:W-:Y:S02]  /*22a40*/  UIADD3 UR7, UR31, UR7, URZ ;  /* 0x000000071f077290 */ /* 0x000fe4000fffe03f */
[----:B------:R-:W-:Y:S01]  /*22a50*/  SHF.R.S32.HI R5, RZ, 0x1f, R0 ;  /* 0x0000001fff057819 */ /* 0x000fe20000011400 */
[----:B------:R-:W-:-:S03]  /*22a60*/  ULDC.64 UR40, c[0x0][0x198] ;  /* 0x0000660000287ab9 */ /* 0x000fc60000000a00 */
[----:B------:R-:W-:Y:S01]  /*22a70*/  LEA.HI R0, R5, R0, RZ, 0x7 ;  /* 0x0000000005007211 */ /* 0x000fe200078f38ff */
[C---:B-1----:R-:W-:Y:S01]  /*22a80*/  IMAD.SHL.U32 R16, R10.reuse, 0x80, RZ ;  /* 0x000000800a107824 */ /* 0x042fe200078e00ff */
[----:B------:R-:W-:Y:S02]  /*22a90*/  SHF.L.U32 R10, R10, 0xd, RZ ;  /* 0x0000000d0a0a7819 */ /* 0x000fe400000006ff */
[----:B------:R-:W-:Y:S02]  /*22aa0*/  SHF.R.S32.HI R0, RZ, 0x7, R0 ;  /* 0x00000007ff007819 */ /* 0x000fe40000011400 */
[----:B------:R-:W-:Y:S02]  /*22ab0*/  LOP3.LUT R16, R16, 0x80, RZ, 0xc0, !PT ;  /* 0x0000008010107812 */ /* 0x000fe400078ec0ff */
[----:B------:R-:W-:Y:S01]  /*22ac0*/  LOP3.LUT R10, R10, 0x2000, RZ, 0xc0, !PT ;  /* 0x000020000a0a7812 */ /* 0x000fe200078ec0ff */
[----:B------:R-:W-:-:S07]  /*22ad0*/  VIADD R17, R0, 0x1 ;  /* 0x0000000100117836 */ /* 0x000fce0000000000 */
.L_x_559:
[----:B------:R-:W-:-:S03]  /*22ae0*/  UMOV UR8, 0xffffffff ;  /* 0xffffffff00087882 */ /* 0x000fc60000000000 */
[----:B------:R-:W-:Y:S05]  /*22af0*/  BRA.DIV UR8, `(.L_x_549) ;  /* 0x0000001208047947 */ /* 0x000fea000b800000 */
[----:B------:R-:W-:-:S13]  /*22b00*/  ELECT P6, URZ, PT ;  /* 0x00000000003f782f */ /* 0x000fda00038c0000 */
.L_x_570:
[----:B------:R-:W0:Y:S01]  /*22b10*/  LDC R4, c[0x0][0x28c] ;  /* 0x0000a300ff047b82 */ /* 0x000e220000000800 */
[----:B------:R-:W-:Y:S01]  /*22b20*/  BSSY B1, `(.L_x_550) ;  /* 0x0000046000017945 */ /* 0x000fe20003800000 */
[----:B0-----:R-:W-:-:S13]  /*22b30*/  ISETP.LT.OR P6, PT, R4, 0x1, !P6 ;  /* 0x000000010400780c */ /* 0x001fda00077c1670 */
[----:B------:R-:W-:Y:S05]  /*22b40*/  @P6 BRA `(.L_x_551) ;  /* 0x00000004000c6947 */ /* 0x000fea0003800000 */
[----:B------:R-:W-:Y:S01]  /*22b50*/  IMAD R5, R3, 0x100, R16 ;  /* 0x0000010003057824 */ /* 0x000fe200078e0210 */
[----:B------:R-:W-:Y:S01]  /*22b60*/  SHF.L.U32 R2, R2, 0x8, RZ ;  /* 0x0000000802027819 */ /* 0x000fe200000006ff */
[----:B------:R-:W-:Y:S01]  /*22b70*/  IMAD.MOV.U32 R4, RZ, RZ, R17 ;  /* 0x000000ffff047224 */ /* 0x000fe200078e0011 */
[----:B------:R-:W-:Y:S01]  /*22b80*/  MOV R12, RZ ;  /* 0x000000ff000c7202 */ /* 0x000fe20000000f00 */
[----:B------:R-:W-:Y:S01]  /*22b90*/  IMAD.MOV.U32 R13, RZ, RZ, R6 ;  /* 0x000000ffff0d7224 */ /* 0x000fe200078e0006 */
[----:B------:R-:W-:-:S07]  /*22ba0*/  MOV R3, R7 ;  /* 0x0000000700037202 */ /* 0x000fce0000000f00 */
.L_x_554:
[----:B------:R-:W0:Y:S01]  /*22bb0*/  S2R R15, SR_CgaCtaId ;  /* 0x00000000000f7919 */ /* 0x000e220000008800 */
[----:B------:R-:W-:Y:S02]  /*22bc0*/  MOV R8, 0x400 ;  /* 0x0000040000087802 */ /* 0x000fe40000000f00 */
[----:B------:R-:W-:Y:S02]  /*22bd0*/  SHF.L.U32 R14, R3, 0x1f, RZ ;  /* 0x0000001f030e7819 */ /* 0x000fe400000006ff */
[----:B0-----:R-:W-:-:S04]  /*22be0*/  LEA R8, R15, R8, 0x18 ;  /* 0x000000080f087211 */ /* 0x001fc800078ec0ff */
[----:B------:R-:W-:-:S04]  /*22bf0*/  LEA R15, R13, R8, 0x3 ;  /* 0x000000080d0f7211 */ /* 0x000fc800078e18ff */
[----:B------:R-:W0:Y:S02]  /*22c00*/  SYNCS.PHASECHK.TRANS64.TRYWAIT P0, [R15+URZ+0x20], R14 ;  /* 0x0000200e0f0075a7 */ /* 0x000e24000800017f */
[----:B0-----:R-:W-:Y:S05]  /*22c10*/  @!P0 BRA `(.L_x_552) ;  /* 0x0000000c00dc8947 */ /* 0x001fea0003800000 */
.L_x_571:
[----:B------:R-:W1:Y:S01]  /*22c20*/  S2R R18, SR_TID.X ;  /* 0x0000000000127919 */ /* 0x000e620000002100 */
[----:B------:R-:W-:-:S04]  /*22c30*/  UPRMT UR8, UR13, 0x9910, URZ ;  /* 0x000099100d087896 */ /* 0x000fc8000800003f */
[----:B------:R-:W-:Y:S01]  /*22c40*/  UISETP.NE.AND UP0, UPT, UR8, 0x2, UPT ;  /* 0x000000020800788c */ /* 0x000fe2000bf05270 */
[----:B-1----:R-:W-:-:S13]  /*22c50*/  LOP3.LUT P0, RZ, R18, 0x7f, RZ, 0xc0, !PT ;  /* 0x0000007f12ff7812 */ /* 0x002fda000780c0ff */
[----:B0-----:R-:W0:Y:S02]  /*22c60*/  @!P0 LDC R14, c[0x0][0x500] ;  /* 0x00014000ff0e8b82 */ /* 0x001e240000000800 */
[----:B0-----:R0:W-:Y:S01]  /*22c70*/  @!P0 SYNCS.ARRIVE.TRANS64 RZ, [R15+URZ], R14 ;  /* 0x0000000e0fff89a7 */ /* 0x0011e2000800003f */
[----:B------:R-:W-:-:S13]  /*22c80*/  PLOP3.LUT P0, PT, PT, PT, UP0, 0x80, 0x0 ;  /* 0x000000000000781c */ /* 0x000fda0003f0f008 */
[----:B0-----:R-:W-:Y:S05]  /*22c90*/  @P0 BRA `(.L_x_553) ;  /* 0x0000000000040947 */ /* 0x001fea0003800000 */
[----:B------:R-:W-:Y:S01]  /*22ca0*/  BPT.TRAP 0x1 ;  /* 0x000000040000795c */ /* 0x000fe20000300000 */
.L_x_553:
[----:B------:R-:W-:Y:S01]  /*22cb0*/  R2UR UR33, R15 ;  /* 0x000000000f2172ca */ /* 0x000fe200000e0000 */
[C-C-:B------:R-:W-:Y:S01]  /*22cc0*/  IMAD R14, R13.reuse, 0x10000, R8.reuse ;  /* 0x000100000d0e7824 */ /* 0x140fe200078e0208 */
[----:B------:R-:W-:Y:S01]  /*22cd0*/  LEA R15, R13, R10, 0xf ;  /* 0x0000000a0d0f7211 */ /* 0x000fe200078e78ff */
[----:B------:R-:W-:Y:S01]  /*22ce0*/  VIADD R4, R4, 0xffffffff ;  /* 0xffffffff04047836 */ /* 0x000fe20000000000 */
[----:B------:R-:W-:Y:S01]  /*22cf0*/  R2UR UR34, R12 ;  /* 0x000000000c2272ca */ /* 0x000fe200000e0000 */
[----:B------:R-:W-:Y:S01]  /*22d00*/  UIADD3 UR14, UP0, UR40, 0xf0, URZ ;  /* 0x000000f0280e7890 */ /* 0x000fe2000ff1e03f */
[----:B------:R-:W-:Y:S01]  /*22d10*/  R2UR UR24, R14 ;  /* 0x000000000e1872ca */ /* 0x000fe200000e0000 */
[----:B------:R-:W-:Y:S01]  /*22d20*/  IMAD R15, R15, 0x2, R8 ;  /* 0x000000020f0f7824 */ /* 0x000fe200078e0208 */
[----:B------:R-:W-:Y:S01]  /*22d30*/  R2UR UR36, R11 ;  /* 0x000000000b2472ca */ /* 0x000fe200000e0000 */
[----:B------:R-:W-:Y:S01]  /*22d40*/  UIADD3 UR42, UP1, UR40, 0x1f0, URZ ;  /* 0x000001f0282a7890 */ /* 0x000fe2000ff3e03f */
[----:B------:R-:W-:Y:S01]  /*22d50*/  R2UR UR35, R2 ;  /* 0x00000000022372ca */ /* 0x000fe200000e0000 */
[----:B------:R-:W-:Y:S01]  /*22d60*/  UIADD3.X UR15, URZ, UR41, URZ, UP0, !UPT ;  /* 0x000000293f0f7290 */ /* 0x000fe200087fe43f */
[----:B------:R-:W-:Y:S01]  /*22d70*/  R2UR UR8, R15 ;  /* 0x000000000f0872ca */ /* 0x000fe200000e0000 */
[----:B------:R-:W-:Y:S01]  /*22d80*/  UIADD3.X UR43, URZ, UR41, URZ, UP1, !UPT ;  /* 0x000000293f2b7290 */ /* 0x000fe20008ffe43f */
[----:B------:R-:W-:Y:S01]  /*22d90*/  R2UR UR19, R5 ;  /* 0x00000000051372ca */ /* 0x000fe200000e0000 */
[----:B------:R-:W-:Y:S01]  /*22da0*/  UMOV UR22, 0x0 ;  /* 0x0000000000167882 */ /* 0x000fe20000000000 */
[----:B------:R-:W-:Y:S01]  /*22db0*/  ISETP.GT.AND P1, PT, R4, 0x1, PT ;  /* 0x000000010400780c */ /* 0x000fe20003f24270 */
[----:B------:R-:W-:Y:S01]  /*22dc0*/  UIADD3 UR26, UR34, 0x40, URZ ;  /* 0x00000040221a7890 */ /* 0x000fe2000fffe03f */
[----:B------:R-:W-:Y:S01]  /*22dd0*/  IADD3 R13, R13, 0x1, RZ ;  /* 0x000000010d0d7810 */ /* 0x000fe20007ffe0ff */
[----:B------:R-:W-:Y:S01]  /*22de0*/  UIADD3 UR32, UR24, 0x100, URZ ;  /* 0x0000010018207890 */ /* 0x000fe2000fffe03f */
[----:B------:R-:W-:Y:S01]  /*22df0*/  IADD3 R12, R12, 0x80, RZ ;  /* 0x000000800c0c7810 */ /* 0x000fe20007ffe0ff */
[----:B------:R-:W-:Y:S01]  /*22e00*/  UIADD3 UR24, UR24, 0x8100, URZ ;  /* 0x0000810018187890 */ /* 0x000fe2000fffe03f */
[----:B------:R-:W-:Y:S01]  /*22e10*/  ISETP.NE.AND P0, PT, R13, 0x4, PT ;  /* 0x000000040d00780c */ /* 0x000fe20003f05270 */
[----:B------:R-:W-:Y:S01]  /*22e20*/  UMOV UR23, 0x10000000 ;  /* 0x1000000000177882 */ /* 0x000fe20000000000 */
[----:B------:R-:W-:Y:S01]  /*22e30*/  UMOV UR25, UR33 ;  /* 0x0000002100197c82 */ /* 0x000fe20008000000 */
[----:B------:R-:W-:Y:S01]  /*22e40*/  UIADD3 UR16, UR8, 0x40100, URZ ;  /* 0x0004010008107890 */ /* 0x000fe2000fffe03f */
[----:B------:R-:W-:Y:S01]  /*22e50*/  SEL R8, RZ, 0x1, P0 ;  /* 0x00000001ff087807 */ /* 0x000fe20000000000 */
[----:B------:R-:W-:Y:S01]  /*22e60*/  UIADD3 UR8, UR8, 0x48100, URZ ;  /* 0x0004810008087890 */ /* 0x000fe2000fffe03f */
[----:B------:R0:W-:Y:S01]  /*22e70*/  UTMALDG.3D [UR32], [UR14], desc[UR22] ;  /* 0x000016200e0075b4 */ /* 0x0001e20008011000 */
[----:B------:R-:W-:Y:S01]  /*22e80*/  UMOV UR28, UR36 ;  /* 0x00000024001c7c82 */ /* 0x000fe20008000000 */
[----:B------:R-:W-:Y:S01]  /*22e90*/  UMOV UR27, UR35 ;  /* 0x00000023001b7c82 */ /* 0x000fe20008000000 */
[----:B------:R-:W-:Y:S01]  /*22ea0*/  UMOV UR21, 0x30000 ;  /* 0x0003000000157882 */ /* 0x000fe20000000000 */
[----:B------:R-:W-:Y:S01]  /*22eb0*/  UMOV UR17, UR33 ;  /* 0x0000002100117c82 */ /* 0x000fe20008000000 */
[----:B------:R-:W-:Y:S01]  /*22ec0*/  UMOV UR18, UR34 ;  /* 0x0000002200127c82 */ /* 0x000fe20008000000 */
[----:B------:R-:W-:Y:S01]  /*22ed0*/  UMOV UR20, UR36 ;  /* 0x0000002400147c82 */ /* 0x000fe20008000000 */
[----:B------:R-:W-:Y:S01]  /*22ee0*/  UMOV UR9, UR33 ;  /* 0x0000002100097c82 */ /* 0x000fe20008000000 */
[----:B------:R-:W-:Y:S01]  /*22ef0*/  UMOV UR11, UR19 ;  /* 0x00000013000b7c82 */ /* 0x000fe20008000000 */
[----:B------:R-:W-:Y:S01]  /*22f00*/  UMOV UR12, UR36 ;  /* 0x00000024000c7c82 */ /* 0x000fe20008000000 */
[----:B------:R0:W-:Y:S01]  /*22f10*/  UTMALDG.3D [UR24], [UR14], desc[UR22] ;  /* 0x000016180e0075b4 */ /* 0x0001e20008011000 */
[----:B------:R-:W-:Y:S01]  /*22f20*/  UMOV UR10, UR26 ;  /* 0x0000001a000a7c82 */ /* 0x000fe20008000000 */
[----:B------:R-:W-:-:S02]  /*22f30*/  LOP3.LUT R3, R3, R8, RZ, 0x3c, !PT ;  /* 0x0000000803037212 */ /* 0x000fc400078e3cff */
[----:B------:R-:W-:Y:S01]  /*22f40*/  SEL R13, R13, RZ, P0 ;  /* 0x000000ff0d0d7207 */ /* 0x000fe20000000000 */
[----:B------:R0:W-:Y:S01]  /*22f50*/  UTMALDG.3D.MULTICAST [UR16], [UR42], UR21, desc[UR22] ;  /* 0x000016102a0073b4 */ /* 0x0001e20008011815 */
[----:B------:R0:W-:Y:S02]  /*22f60*/  UTMALDG.3D.MULTICAST [UR8], [UR42], UR21, desc[UR22] ;  /* 0x000016082a0073b4 */ /* 0x0001e40008011815 */
[----:B0-----:R-:W-:Y:S05]  /*22f70*/  @P1 BRA `(.L_x_554) ;  /* 0xfffffffc000c1947 */ /* 0x001fea000383ffff */
.L_x_551:
[----:B------:R-:W-:Y:S05]  /*22f80*/  BSYNC B1 ;  /* 0x0000000000017941 */ /* 0x000fea0003800000 */
.L_x_550:
[----:B------:R-:W2:Y:S01]  /*22f90*/  LDL.LU R15, [R1+0x200] ;  /* 0x00020000010f7983 */ /* 0x000ea20000300800 */
[----:B------:R-:W-:Y:S01]  /*22fa0*/  LOP3.LUT P2, RZ, R9, 0xff, RZ, 0xc0, !PT ;  /* 0x000000ff09ff7812 */ /* 0x000fe2000784c0ff */
[----:B------:R-:W-:Y:S01]  /*22fb0*/  IMAD.IADD R6, R0, 0x1, R6 ;  /* 0x0000000100067824 */ /* 0x000fe200078e0206 */
[----:B------:R-:W-:Y:S01]  /*22fc0*/  ULDC.64 UR8, c[0x0][0x650] ;  /* 0x0001940000087ab9 */ /* 0x000fe20000000a00 */
[----:B------:R-:W3:Y:S01]  /*22fd0*/  LDL.LU R14, [R1+0x204] ;  /* 0x00020400010e7983 */ /* 0x000ee20000300800 */
[----:B------:R-:W-:Y:S01]  /*22fe0*/  BSSY B1, `(.L_x_555) ;  /* 0x0000074000017945 */ /* 0x000fe20003800000 */
[----:B------:R-:W-:Y:S02]  /*22ff0*/  MOV R11, 0xffffffff ;  /* 0xffffffff000b7802 */ /* 0x000fe40000000f00 */
[----:B------:R-:W-:Y:S02]  /*23000*/  SHF.R.U32.HI R2, RZ, 0x2, R6 ;  /* 0x00000002ff027819 */ /* 0x000fe40000011606 */
[----:B------:R-:W-:-:S02]  /*23010*/  ISETP.GT.U32.AND P0, PT, R6, 0x3, PT ;  /* 0x000000030600780c */ /* 0x000fc40003f04070 */
[----:B------:R-:W-:Y:S02]  /*23020*/  LOP3.LUT R2, R2, 0x1, RZ, 0xc0, !PT ;  /* 0x0000000102027812 */ /* 0x000fe400078ec0ff */
[----:B------:R-:W0:Y:S01]  /*23030*/  @P2 S2R R3, SR_CgaCtaId ;  /* 0x0000000000032919 */ /* 0x000e220000008800 */
[----:B------:R-:W-:Y:S02]  /*23040*/  ISETP.LT.U32.AND P0, PT, R0, 0x4, P0 ;  /* 0x000000040000780c */ /* 0x000fe40000701070 */
[----:B------:R-:W-:Y:S02]  /*23050*/  ISETP.NE.U32.AND P1, PT, R2, 0x1, PT ;  /* 0x000000010200780c */ /* 0x000fe40003f25070 */
[----:B------:R-:W-:Y:S02]  /*23060*/  @P2 MOV R2, 0x400 ;  /* 0x0000040000022802 */ /* 0x000fe40000000f00 */
[----:B------:R-:W-:Y:S02]  /*23070*/  ISETP.GT.U32.AND P1, PT, R0, 0x3, !P1 ;  /* 0x000000030000780c */ /* 0x000fe40004f24070 */
[----:B------:R-:W-:-:S02]  /*23080*/  LOP3.LUT R6, R6, 0x3, RZ, 0xc0, !PT ;  /* 0x0000000306067812 */ /* 0x000fc400078ec0ff */
[----:B------:R-:W-:Y:S02]  /*23090*/  PRMT R4, RZ, 0x7610, R4 ;  /* 0x00007610ff047816 */ /* 0x000fe40000000004 */
[----:B------:R-:W-:Y:S02]  /*230a0*/  PRMT R9, RZ, 0x7610, R9 ;  /* 0x00007610ff097816 */ /* 0x000fe40000000009 */
[----:B0-----:R-:W-:Y:S02]  /*230b0*/  @P2 LEA R2, R3, R2, 0x18 ;  /* 0x0000000203022211 */ /* 0x001fe400078ec0ff */
[----:B------:R-:W-:Y:S02]  /*230c0*/  SEL R3, RZ, 0x1, !P1 ;  /* 0x00000001ff037807 */ /* 0x000fe40004800000 */
[----:B------:R0:W-:Y:S02]  /*230d0*/  @P2 SYNCS.ARRIVE.TRANS64.A1T0 RZ, [R2+URZ+0x58], RZ ;  /* 0x000058ff02ff29a7 */ /* 0x0001e4000810003f */
[----:B0-----:R-:W-:-:S04]  /*230e0*/  SEL R2, RZ, 0x1, !P0 ;  /* 0x00000001ff027807 */ /* 0x001fc80004000000 */
[----:B------:R-:W-:Y:S01]  /*230f0*/  LOP3.LUT R7, R3, R7, R2, 0x96, !PT ;  /* 0x0000000703077212 */ /* 0x000fe200078e9602 */
[----:B------:R-:W-:Y:S01]  /*23100*/  IMAD.MOV.U32 R3, RZ, RZ, -0x1 ;  /* 0xffffffffff037424 */ /* 0x000fe200078e00ff */
[----:B------:R-:W-:Y:S02]  /*23110*/  MOV R2, 0xffffffff ;  /* 0xffffffff00027802 */ /* 0x000fe40000000f00 */
[----:B---3--:R-:W-:-:S04]  /*23120*/  IADD3 R14, P0, R14, UR30, RZ ;  /* 0x0000001e0e0e7c10 */ /* 0x008fc8000ff1e0ff */
[----:B--2---:R-:W-:Y:S01]  /*23130*/  IADD3.X R15, R15, UR7, RZ, P0, !PT ;  /* 0x000000070f0f7c10 */ /* 0x004fe200087fe4ff */
[----:B------:R0:W-:Y:S01]  /*23140*/  STL [R1+0x204], R14 ;  /* 0x0002040e01007387 */ /* 0x0001e20000100800 */
[----:B------:R-:W-:-:S03]  /*23150*/  ISETP.GE.U32.AND P0, PT, R14, UR8, PT ;  /* 0x000000080e007c0c */ /* 0x000fc6000bf06070 */
[----:B------:R0:W-:Y:S01]  /*23160*/  STL [R1+0x200], R15 ;  /* 0x0002000f01007387 */ /* 0x0001e20000100800 */
[----:B------:R-:W-:-:S13]  /*23170*/  ISETP.GE.U32.AND.EX P0, PT, R15, UR9, PT, P0 ;  /* 0x000000090f007c0c */ /* 0x000fda000bf06100 */
[----:B0-----:R-:W-:Y:S05]  /*23180*/  @P0 BRA `(.L_x_556) ;  /* 0x0000000400640947 */ /* 0x001fea0003800000 */
[----:B------:R-:W0:Y:S01]  /*23190*/  S2R R8, SR_CTAID.X ;  /* 0x0000000000087919 */ /* 0x000e220000002500 */
[----:B------:R-:W-:Y:S01]  /*231a0*/  ULDC UR8, c[0x0][0x150] ;  /* 0x0000540000087ab9 */ /* 0x000fe20000000800 */
[----:B------:R-:W1:Y:S01]  /*231b0*/  LDC R5, c[0x0][0x144] ;  /* 0x00005100ff057b82 */ /* 0x000e620000000800 */
[----:B------:R-:W-:Y:S01]  /*231c0*/  UISETP.NE.AND UP0, UPT, UR39, URZ, UPT ;  /* 0x0000003f2700728c */ /* 0x000fe2000bf05270 */
[----:B------:R-:W2:Y:S01]  /*231d0*/  S2R R2, SR_CTAID.Y ;  /* 0x0000000000027919 */ /* 0x000ea20000002600 */
[----:B------:R-:W-:-:S04]  /*231e0*/  ULDC UR11, c[0x0][0x630] ;  /* 0x00018c00000b7ab9 */ /* 0x000fc80000000800 */
[----:B------:R-:W-:Y:S01]  /*231f0*/  PLOP3.LUT P0, PT, PT, PT, UP0, 0x80, 0x0 ;  /* 0x000000000000781c */ /* 0x000fe20003f0f008 */
[----:B------:R-:W3:Y:S01]  /*23200*/  LDC R13, c[0x0][0x148] ;  /* 0x00005200ff0d7b82 */ /* 0x000ee20000000800 */
[----:B0-----:R-:W-:Y:S02]  /*23210*/  I2FP.F32.U32 R3, R8 ;  /* 0x0000000800037245 */ /* 0x001fe40000201000 */
[----:B--2---:R-:W-:-:S03]  /*23220*/  I2FP.F32.U32 R4, R2 ;  /* 0x0000000200047245 */ /* 0x004fc60000201000 */
[----:B------:R-:W-:Y:S01]  /*23230*/  FMUL R3, R3, UR8 ;  /* 0x0000000803037c20 */ /* 0x000fe20008400000 */
[----:B------:R-:W-:Y:S02]  /*23240*/  ULDC UR8, c[0x0][0x154] ;  /* 0x0000550000087ab9 */ /* 0x000fe40000000800 */
[----:B------:R-:W-:Y:S01]  /*23250*/  FMUL R11, R4, UR8 ;  /* 0x00000008040b7c20 */ /* 0x000fe20008400000 */
[----:B------:R-:W-:Y:S02]  /*23260*/  ULDC.64 UR8, c[0x0][0x628] ;  /* 0x00018a0000087ab9 */ /* 0x000fe40000000a00 */
[----:B------:R-:W0:Y:S08]  /*23270*/  F2I.U32.TRUNC.NTZ R3, R3 ;  /* 0x0000000300037305 */ /* 0x000e30000020f000 */
[----:B------:R-:W2:Y:S01]  /*23280*/  F2I.U32.TRUNC.NTZ R11, R11 ;  /* 0x0000000b000b7305 */ /* 0x000ea2000020f000 */
[----:B0-----:R-:W-:Y:S01]  /*23290*/  IMAD.MOV R4, RZ, RZ, -R3 ;  /* 0x000000ffff047224 */ /* 0x001fe200078e0a03 */
[----:B------:R-:W-:-:S03]  /*232a0*/  MOV R3, R15 ;  /* 0x0000000f00037202 */ /* 0x000fc60000000f00 */
[----:B-1----:R-:W-:Y:S01]  /*232b0*/  IMAD R8, R5, R4, R8 ;  /* 0x0000000405087224 */ /* 0x002fe200078e0208 */
[----:B--2---:R-:W-:-:S05]  /*232c0*/  IADD3 R4, -R11, RZ, RZ ;  /* 0x000000ff0b047210 */ /* 0x004fca0007ffe1ff */
[----:B---3--:R-:W-:Y:S01]  /*232d0*/  @P0 IMAD R8, R13, R4, R2 ;  /* 0x000000040d080224 */ /* 0x008fe200078e0202 */
[----:B------:R-:W-:Y:S01]  /*232e0*/  ISETP.NE.U32.AND P0, PT, RZ, UR8, PT ;  /* 0x00000008ff007c0c */ /* 0x000fe2000bf05070 */
[----:B------:R-:W-:-:S03]  /*232f0*/  IMAD.MOV.U32 R2, RZ, RZ, R14 ;  /* 0x000000ffff027224 */ /* 0x000fc600078e000e */
[----:B------:R-:W-:-:S13]  /*23300*/  ISETP.NE.AND.EX P0, PT, RZ, UR9, PT, P0 ;  /* 0x00000009ff007c0c */ /* 0x000fda000bf05300 */
[----:B------:R-:W-:Y:S05]  /*23310*/  @!P0 BRA `(.L_x_557) ;  /* 0x0000000000288947 */ /* 0x000fea0003800000 */
[----:B------:R-:W-:Y:S02]  /*23320*/  ULDC UR10, c[0x0][0x634] ;  /* 0x00018d00000a7ab9 */ /* 0x000fe40000000800 */
[----:B------:R-:W-:-:S05]  /*23330*/  IADD3 R3, P0, R14, UR10, RZ ;  /* 0x0000000a0e037c10 */ /* 0x000fca000ff1e0ff */
[----:B------:R-:W-:-:S04]  /*23340*/  IMAD.X R11, RZ, RZ, R15, P0 ;  /* 0x000000ffff0b7224 */ /* 0x000fc800000e060f */
[----:B------:R-:W-:-:S04]  /*23350*/  IMAD.WIDE.U32 R4, R11, UR8, RZ ;  /* 0x000000080b047c25 */ /* 0x000fc8000f8e00ff */
[----:B------:R-:W-:-:S04]  /*23360*/  IMAD.WIDE.U32 R4, P0, R3, UR9, R4 ;  /* 0x0000000903047c25 */ /* 0x000fc8000f800004 */
[----:B------:R-:W-:-:S04]  /*23370*/  IMAD.WIDE.U32 R2, R3, UR8, RZ ;  /* 0x0000000803027c25 */ /* 0x000fc8000f8e00ff */
[----:B------:R-:W-:Y:S01]  /*23380*/  IMAD.MOV.U32 R2, RZ, RZ, R5 ;  /* 0x000000ffff027224 */ /* 0x000fe200078e0005 */
[----:B------:R-:W-:Y:S02]  /*23390*/  IADD3 RZ, P1, R3, R4, RZ ;  /* 0x0000000403ff7210 */ /* 0x000fe40007f3e0ff */
[----:B------:R-:W-:-:S03]  /*233a0*/  IADD3.X R3, RZ, RZ, RZ, P0, !PT ;  /* 0x000000ffff037210 */ /* 0x000fc600007fe4ff */
[----:B------:R-:W-:-:S08]  /*233b0*/  IMAD.WIDE.U32.X R2, R11, UR9, R2, P1 ;  /* 0x000000090b027c25 */ /* 0x000fd000088e0402 */
.L_x_557:
[--C-:B------:R-:W-:Y:S01]  /*233c0*/  SHF.R.U64 R11, R2, UR11, R3.reuse ;  /* 0x0000000b020b7c19 */ /* 0x100fe20008001203 */
[----:B------:R-:W-:Y:S01]  /*233d0*/  ULDC.64 UR8, c[0x0][0x620] ;  /* 0x0001880000087ab9 */ /* 0x000fe20000000a00 */
[----:B------:R-:W-:Y:S01]  /*233e0*/  SHF.R.U32.HI R2, RZ, UR11, R3 ;  /* 0x0000000bff027c19 */ /* 0x000fe20008011603 */
[----:B------:R-:W-:Y:S01]  /*233f0*/  ULDC.64 UR10, c[0x0][0x640] ;  /* 0x00019000000a7ab9 */ /* 0x000fe20000000a00 */
[----:B------:R-:W-:Y:S02]  /*23400*/  IADD3 R13, P0, RZ, -R11, RZ ;  /* 0x8000000bff0d7210 */ /* 0x000fe40007f1e0ff */
[----:B------:R-:W-:Y:S02]  /*23410*/  MOV R3, R15 ;  /* 0x0000000f00037202 */ /* 0x000fe40000000f00 */
[----:B------:R-:W-:Y:S02]  /*23420*/  IADD3.X R2, RZ, ~R2, RZ, P0, !PT ;  /* 0x80000002ff027210 */ /* 0x000fe400007fe4ff */
[----:B------:R-:W-:-:S03]  /*23430*/  ISETP.NE.U32.AND P0, PT, RZ, UR10, PT ;  /* 0x0000000aff007c0c */ /* 0x000fc6000bf05070 */
[----:B------:R-:W-:Y:S01]  /*23440*/  IMAD R2, R2, UR8, RZ ;  /* 0x0000000802027c24 */ /* 0x000fe2000f8e02ff */
[----:B------:R-:W-:-:S03]  /*23450*/  ISETP.NE.AND.EX P0, PT, RZ, UR11, PT, P0 ;  /* 0x0000000bff007c0c */ /* 0x000fc6000bf05300 */
[----:B------:R-:W-:Y:S02]  /*23460*/  IMAD R5, R13, UR9, R2 ;  /* 0x000000090d057c24 */ /* 0x000fe4000f8e0202 */
[----:B------:R-:W-:-:S04]  /*23470*/  IMAD.MOV.U32 R2, RZ, RZ, R14 ;  /* 0x000000ffff027224 */ /* 0x000fc800078e000e */
[----:B------:R-:W-:Y:S01]  /*23480*/  IMAD.WIDE.U32 R2, R13, UR8, R2 ;  /* 0x000000080d027c25 */ /* 0x000fe2000f8e0002 */
[----:B------:R-:W-:-:S03]  /*23490*/  ULDC UR8, c[0x0][0x618] ;  /* 0x0001860000087ab9 */ /* 0x000fc60000000800 */
[----:B------:R-:W-:-:S05]  /*234a0*/  IMAD.IADD R3, R3, 0x1, R5 ;  /* 0x0000000103037824 */ /* 0x000fca00078e0205 */
[--C-:B------:R-:W-:Y:S02]  /*234b0*/  SHF.R.U64 R12, R2, UR8, R3.reuse ;  /* 0x00000008020c7c19 */ /* 0x100fe40008001203 */
[----:B------:R-:W-:Y:S01]  /*234c0*/  SHF.R.U32.HI R3, RZ, UR8, R3 ;  /* 0x00000008ff037c19 */ /* 0x000fe20008011603 */
[----:B------:R-:W-:-:S03]  /*234d0*/  ULDC UR8, c[0x0][0x608] ;  /* 0x0001820000087ab9 */ /* 0x000fc60000000800 */
[--C-:B------:R-:W-:Y:S02]  /*234e0*/  SHF.R.U32.HI R2, RZ, UR8, R3.reuse ;  /* 0x00000008ff027c19 */ /* 0x100fe40008011603 */
[----:B------:R-:W-:Y:S01]  /*234f0*/  SHF.R.U64 R13, R12, UR8, R3 ;  /* 0x000000080c0d7c19 */ /* 0x000fe20008001203 */
[----:B------:R-:W-:Y:S02]  /*23500*/  ULDC UR8, c[0x0][0x658] ;  /* 0x0001960000087ab9 */ /* 0x000fe40000000800 */
[--C-:B------:R-:W-:Y:S02]  /*23510*/  SHF.R.U32.HI R15, RZ, UR8, R2.reuse ;  /* 0x00000008ff0f7c19 */ /* 0x100fe40008011602 */
[----:B------:R-:W-:-:S03]  /*23520*/  SHF.R.U64 R14, R13, UR8, R2 ;  /* 0x000000080d0e7c19 */ /* 0x000fc60008001202 */
[----:B------:R-:W-:Y:S01]  /*23530*/  IMAD.MOV.U32 R3, RZ, RZ, R15 ;  /* 0x000000ffff037224 */ /* 0x000fe200078e000f */
[----:B------:R-:W-:Y:S01]  /*23540*/  MOV R2, R14 ;  /* 0x0000000e00027202 */ /* 0x000fe20000000f00 */
[----:B------:R-:W-:Y:S06]  /*23550*/  @!P0 BRA `(.L_x_558) ;  /* 0x0000000000288947 */ /* 0x000fec0003800000 */
[----:B------:R-:W-:Y:S02]  /*23560*/  ULDC UR8, c[0x0][0x64c] ;  /* 0x0001930000087ab9 */ /* 0x000fe40000000800 */
[----:B------:R-:W-:-:S04]  /*23570*/  IADD3 R3, P0, R14, UR8, RZ ;  /* 0x000000080e037c10 */ /* 0x000fc8000ff1e0ff */
[----:B------:R-:W-:-:S05]  /*23580*/  IADD3.X R15, RZ, R15, RZ, P0, !PT ;  /* 0x0000000fff0f7210 */ /* 0x000fca00007fe4ff */
[----:B------:R-:W-:-:S04]  /*23590*/  IMAD.WIDE.U32 R4, R15, UR10, RZ ;  /* 0x0000000a0f047c25 */ /* 0x000fc8000f8e00ff */
[----:B------:R-:W-:-:S04]  /*235a0*/  IMAD.WIDE.U32 R4, P0, R3, UR11, R4 ;  /* 0x0000000b03047c25 */ /* 0x000fc8000f800004 */
[----:B------:R-:W-:Y:S01]  /*235b0*/  IMAD.WIDE.U32 R2, R3, UR10, RZ ;  /* 0x0000000a03027c25 */ /* 0x000fe2000f8e00ff */
[----:B------:R-:W-:-:S04]  /*235c0*/  MOV R2, R5 ;  /* 0x0000000500027202 */ /* 0x000fc80000000f00 */
[----:B------:R-:W-:Y:S01]  /*235d0*/  IADD3 RZ, P1, R3, R4, RZ ;  /* 0x0000000403ff7210 */ /* 0x000fe20007f3e0ff */
[----:B------:R-:W-:-:S04]  /*235e0*/  IMAD.X R3, RZ, RZ, RZ, P0 ;  /* 0x000000ffff037224 */ /* 0x000fc800000e06ff */
[----:B------:R-:W-:-:S08]  /*235f0*/  IMAD.WIDE.U32.X R2, R15, UR11, R2, P1 ;  /* 0x0000000b0f027c25 */ /* 0x000fd000088e0402 */
.L_x_558:
[----:B------:R-:W-:Y:S01]  /*23600*/  ULDC UR8, c[0x0][0x648] ;  /* 0x0001920000087ab9 */ /* 0x000fe20000000800 */
[----:B------:R-:W-:Y:S01]  /*23610*/  LOP3.LUT R13, R13, UR6, RZ, 0xc0, !PT ;  /* 0x000000060d0d7c12 */ /* 0x000fe2000f8ec0ff */
[----:B------:R-:W-:Y:S01]  /*23620*/  UISETP.NE.AND UP0, UPT, UR39, URZ, UPT ;  /* 0x0000003f2700728c */ /* 0x000fe2000bf05270 */
[----:B------:R-:W-:Y:S01]  /*23630*/  SHF.R.U64 R2, R2, UR8, R3 ;  /* 0x0000000802027c19 */ /* 0x000fe20008001203 */
[----:B------:R-:W-:Y:S01]  /*23640*/  ULDC UR8, c[0x0][0x638] ;  /* 0x00018e0000087ab9 */ /* 0x000fe20000000800 */
[----:B------:R-:W-:Y:S02]  /*23650*/  LOP3.LUT R5, R12, UR4, RZ, 0xc0, !PT ;  /* 0x000000040c057c12 */ /* 0x000fe4000f8ec0ff */
[----:B------:R-:W-:Y:S01]  /*23660*/  MOV R4, 0x1 ;  /* 0x0000000100047802 */ /* 0x000fe20000000f00 */
[----:B------:R-:W-:Y:S01]  /*23670*/  IMAD.MOV R3, RZ, RZ, -R2 ;  /* 0x000000ffff037224 */ /* 0x000fe200078e0a02 */
[----:B------:R-:W-:Y:S01]  /*23680*/  PLOP3.LUT P0, PT, PT, PT, UP0, 0x40, 0x0 ;  /* 0x000000000000781c */ /* 0x000fe20003f0e808 */
[----:B------:R-:W-:Y:S01]  /*23690*/  IMAD R13, R2, UR5, R13 ;  /* 0x00000005020d7c24 */ /* 0x000fe2000f8e020d */
[----:B------:R-:W-:Y:S01]  /*236a0*/  PLOP3.LUT P1, PT, PT, PT, UP0, 0x40, 0x0 ;  /* 0x000000000000781c */ /* 0x000fe20003f2e808 */
[----:B------:R-:W-:Y:S01]  /*236b0*/  IMAD R14, R3, UR8, R14 ;  /* 0x00000008030e7c24 */ /* 0x000fe2000f8e020e */
[----:B------:R-:W-:-:S02]  /*236c0*/  ULDC UR8, c[0x0][0x610] ;  /* 0x0001840000087ab9 */ /* 0x000fc40000000800 */
[----:B------:R-:W-:Y:S01]  /*236d0*/  IMAD R8, R13, UR8, R8 ;  /* 0x000000080d087c24 */ /* 0x000fe2000f8e0208 */
[----:B------:R-:W-:Y:S02]  /*236e0*/  ULDC UR8, c[0x0][0x600] ;  /* 0x0001800000087ab9 */ /* 0x000fe40000000800 */
[----:B------:R-:W-:-:S05]  /*236f0*/  IMAD R5, R14, UR8, R5 ;  /* 0x000000080e057c24 */ /* 0x000fca000f8e0205 */
[----:B------:R-:W-:Y:S02]  /*23700*/  SEL R3, R5, R8, P0 ;  /* 0x0000000805037207 */ /* 0x000fe40000000000 */
[----:B------:R-:W-:-:S07]  /*23710*/  SEL R2, R8, R5, P1 ;  /* 0x0000000508027207 */ /* 0x000fce0000800000 */
.L_x_556:
[----:B------:R-:W-:Y:S05]  /*23720*/  BSYNC B1 ;  /* 0x0000000000017941 */ /* 0x000fea0003800000 */
.L_x_555:
[----:B------:R-:W-:-:S13]  /*23730*/  LOP3.LUT P0, RZ, R4, 0xff, RZ, 0xc0, !PT ;  /* 0x000000ff04ff7812 */ /* 0x000fda000780c0ff */
[----:B------:R-:W-:Y:S05]  /*23740*/  @P0 BRA `(.L_x_559) ;  /* 0xfffffff000e40947 */ /* 0x000fea000383ffff */
[----:B------:R-:W-:Y:S05]  /*23750*/  BSYNC B0 ;  /* 0x0000000000007941 */ /* 0x000fea0003800000 */
.L_x_548:
[----:B------:R-:W-:-:S03]  /*23760*/  UMOV UR8, 0xffffffff ;  /* 0xffffffff00087882 */ /* 0x000fc60000000000 */
[----:B------:R-:W-:Y:S05]  /*23770*/  BRA.DIV UR8, `(.L_x_560) ;  /* 0x0000000608187947 */ /* 0x000fea000b800000 */
[----:B------:R-:W-:-:S13]  /*23780*/  ELECT P6, URZ, PT ;  /* 0x00000000003f782f */ /* 0x000fda00038c0000 */
.L_x_574:
[----:B------:R-:W-:Y:S04]  /*23790*/  BSSY B0, `(.L_x_561) ;  /* 0x000002c000007945 */ /* 0x000fe80003800000 */
[----:B------:R-:W-:Y:S05]  /*237a0*/  @!P6 BRA `(.L_x_562) ;  /* 0x0000000000a8e947 */ /* 0x000fea0003800000 */
[----:B------:R-:W-:-:S04]  /*237b0*/  ULOP3.LUT UR8, UR38, 0x2, URZ, 0xfc, !UPT ;  /* 0x0000000226087892 */ /* 0x000fc8000f8efc3f */
[----:B------:R-:W-:-:S06]  /*237c0*/  UISETP.NE.AND UP0, UPT, UR8, 0x3, UPT ;  /* 0x000000030800788c */ /* 0x000fcc000bf05270 */
[----:B------:R-:W-:-:S13]  /*237d0*/  PLOP3.LUT P0, PT, PT, PT, UP0, 0x80, 0x0 ;  /* 0x000000000000781c */ /* 0x000fda0003f0f008 */
[----:B------:R-:W-:Y:S05]  /*237e0*/  @!P0 BRA `(.L_x_563) ;  /* 0x0000000000048947 */ /* 0x000fea0003800000 */
[----:B------:R-:W-:Y:S01]  /*237f0*/  BPT.TRAP 0x1 ;  /* 0x000000040000795c */ /* 0x000fe20000300000 */
.L_x_563:
[----:B------:R-:W0:Y:S01]  /*23800*/  S2R R3, SR_CgaCtaId ;  /* 0x0000000000037919 */ /* 0x000e220000008800 */
[----:B------:R-:W-:-:S04]  /*23810*/  MOV R0, 0x400 ;  /* 0x0000040000007802 */ /* 0x000fc80000000f00 */
[----:B0-----:R-:W-:Y:S02]  /*23820*/  LEA R3, R3, R0, 0x18 ;  /* 0x0000000003037211 */ /* 0x001fe400078ec0ff */
[----:B------:R-:W-:-:S03]  /*23830*/  SHF.L.U32 R0, R7, 0x1f, RZ ;  /* 0x0000001f07007819 */ /* 0x000fc600000006ff */
[----:B------:R-:W-:-:S05]  /*23840*/  VIADD R3, R3, 0x20 ;  /* 0x0000002003037836 */ /* 0x000fca0000000000 */
[----:B------:R-:W-:-:S04]  /*23850*/  LEA R5, R6, R3, 0x3 ;  /* 0x0000000306057211 */ /* 0x000fc800078e18ff */
[----:B------:R-:W0:Y:S02]  /*23860*/  SYNCS.PHASECHK.TRANS64.TRYWAIT P0, [R5+URZ], R0 ;  /* 0x00000000050075a7 */ /* 0x000e24000800017f */
[----:B0-----:R-:W-:Y:S05]  /*23870*/  @!P0 BRA `(.L_x_564) ;  /* 0x0000000000f88947 */ /* 0x001fea0003800000 */
.L_x_575:
[----:B------:R-:W-:-:S05]  /*23880*/  VIADD R6, R6, 0x1 ;  /* 0x0000000106067836 */ /* 0x000fca0000000000 */
[----:B------:R-:W-:-:S04]  /*23890*/  ISETP.NE.AND P0, PT, R6, 0x4, PT ;  /* 0x000000040600780c */ /* 0x000fc80003f05270 */
[----:B0-----:R-:W-:Y:S02]  /*238a0*/  SEL R0, RZ, 0x1, P0 ;  /* 0x00000001ff007807 */ /* 0x001fe40000000000 */
[----:B------:R-:W-:Y:S02]  /*238b0*/  SEL R6, R6, RZ, P0 ;  /* 0x000000ff06067207 */ /* 0x000fe40000000000 */
[----:B------:R-:W-:Y:S02]  /*238c0*/  LOP3.LUT R7, R7, R0, RZ, 0x3c, !PT ;  /* 0x0000000007077212 */ /* 0x000fe400078e3cff */
[----:B------:R-:W-:Y:S02]  /*238d0*/  LEA R5, R6, R3, 0x3 ;  /* 0x0000000306057211 */ /* 0x000fe400078e18ff */
[----:B------:R-:W-:-:S04]  /*238e0*/  SHF.L.U32 R0, R7, 0x1f, RZ ;  /* 0x0000001f07007819 */ /* 0x000fc800000006ff */
[----:B------:R-:W0:Y:S02]  /*238f0*/  SYNCS.PHASECHK.TRANS64.TRYWAIT P0, [R5+URZ], R0 ;  /* 0x00000000050075a7 */ /* 0x000e24000800017f */
[----:B0-----:R-:W-:Y:S05]  /*23900*/  @!P0 BRA `(.L_x_565) ;  /* 0x0000000000e88947 */ /* 0x001fea0003800000 */
.L_x_576:
[----:B0-----:R-:W-:-:S05]  /*23910*/  VIADD R0, R6, 0x1 ;  /* 0x0000000106007836 */ /* 0x001fca0000000000 */
[----:B------:R-:W-:-:S04]  /*23920*/  ISETP.NE.AND P0, PT, R0, 0x4, PT ;  /* 0x000000040000780c */ /* 0x000fc80003f05270 */
[----:B------:R-:W-:Y:S02]  /*23930*/  SEL R2, RZ, 0x1, P0 ;  /* 0x00000001ff027807 */ /* 0x000fe40000000000 */
[----:B------:R-:W-:Y:S02]  /*23940*/  SEL R4, R0, RZ, P0 ;  /* 0x000000ff00047207 */ /* 0x000fe40000000000 */
[----:B------:R-:W-:Y:S02]  /*23950*/  LOP3.LUT R7, R7, R2, RZ, 0x3c, !PT ;  /* 0x0000000207077212 */ /* 0x000fe400078e3cff */
[----:B------:R-:W-:Y:S02]  /*23960*/  LEA R5, R4, R3, 0x3 ;  /* 0x0000000304057211 */ /* 0x000fe400078e18ff */
[----:B------:R-:W-:-:S04]  /*23970*/  SHF.L.U32 R0, R7, 0x1f, RZ ;  /* 0x0000001f07007819 */ /* 0x000fc800000006ff */
[----:B------:R-:W0:Y:S02]  /*23980*/  SYNCS.PHASECHK.TRANS64.TRYWAIT P0, [R5+URZ], R0 ;  /* 0x00000000050075a7 */ /* 0x000e24000800017f */
[----:B0-----:R-:W-:Y:S05]  /*23990*/  @!P0 BRA `(.L_x_566) ;  /* 0x0000000000d88947 */ /* 0x001fea0003800000 */
.L_x_577:
[----:B0-----:R-:W-:-:S05]  /*239a0*/  VIADD R0, R4, 0x1 ;  /* 0x0000000104007836 */ /* 0x001fca0000000000 */
[----:B------:R-:W-:-:S04]  /*239b0*/  ISETP.NE.AND P0, PT, R0, 0x4, PT ;  /* 0x000000040000780c */ /* 0x000fc80003f05270 */
[----:B------:R-:W-:Y:S02]  /*239c0*/  SEL R2, RZ, 0x1, P0 ;  /* 0x00000001ff027807 */ /* 0x000fe40000000000 */
[----:B------:R-:W-:Y:S02]  /*239d0*/  SEL R0, R0, RZ, P0 ;  /* 0x000000ff00007207 */ /* 0x000fe40000000000 */
[----:B------:R-:W-:Y:S02]  /*239e0*/  LOP3.LUT R2, R7, R2, RZ, 0x3c, !PT ;  /* 0x0000000207027212 */ /* 0x000fe400078e3cff */
[----:B------:R-:W-:Y:S02]  /*239f0*/  LEA R3, R0, R3, 0x3 ;  /* 0x0000000300037211 */ /* 0x000fe400078e18ff */
[----:B------:R-:W-:-:S07]  /*23a00*/  SHF.L.U32 R0, R2, 0x1f, RZ ;  /* 0x0000001f02007819 */ /* 0x000fce00000006ff */
.L_x_567:
[----:B0-----:R0:W1:Y:S02]  /*23a10*/  SYNCS.PHASECHK.TRANS64.TRYWAIT P0, [R3+URZ], R0 ;  /* 0x00000000030075a7 */ /* 0x001064000800017f */
[----:B-1----:R-:W-:Y:S05]  /*23a20*/  @!P0 NANOSLEEP.SYNCS 0x989680 ;  /* 0x009896800000895d */ /* 0x002fea0003900000 */
[----:B------:R-:W1:Y:S02]  /*23a30*/  @!P0 SYNCS.PHASECHK.TRANS64 P0, [R3+URZ], R0 ;  /* 0x00000000030085a7 */ /* 0x000e64000800007f */
[----:B-1----:R-:W-:Y:S05]  /*23a40*/  @!P0 BRA `(.L_x_567) ;  /* 0xfffffffc00f08947 */ /* 0x002fea000383ffff */
.L_x_562:
[----:B------:R-:W-:Y:S05]  /*23a50*/  BSYNC B0 ;  /* 0x0000000000007941 */ /* 0x000fea0003800000 */
.L_x_561:
[----:B------:R-:W-:Y:S05]  /*23a60*/  EXIT ;  /* 0x000000000000794d */ /* 0x000fea0003800000 */
.L_x_21:
[----:B-1----:R1:W2:Y:S02]  /*23a70*/  SYNCS.PHASECHK.TRANS64.TRYWAIT P1, [R4+URZ], R3 ;  /* 0x00000003040075a7 */ /* 0x0022a4000802017f */
[----:B--2---:R-:W-:Y:S05]  /*23a80*/  @!P1 NANOSLEEP.SYNCS 0x989680 ;  /* 0x009896800000995d */ /* 0x004fea0003900000 */
[----:B------:R-:W2:Y:S02]  /*23a90*/  @!P1 SYNCS.PHASECHK.TRANS64 P1, [R4+URZ], R3 ;  /* 0x00000003040095a7 */ /* 0x000ea4000802007f */
[----:B--2---:R-:W-:Y:S05]  /*23aa0*/  @!P1 BRA `(.L_x_21) ;  /* 0xfffffffc00f09947 */ /* 0x004fea000383ffff */
[----:B------:R-:W-:Y:S05]  /*23ab0*/  BRA `(.L_x_20) ;  /* 0xfffffddc00107947 */ /* 0x000fea000383ffff */
.L_x_26:
[----:B-1----:R1:W2:Y:S02]  /*23ac0*/  SYNCS.PHASECHK.TRANS64.TRYWAIT P1, [R3+URZ], R4 ;  /* 0x00000004030075a7 */ /* 0x0022a4000802017f */
[----:B--2---:R-:W-:Y:S05]  /*23ad0*/  @!P1 NANOSLEEP.SYNCS 0x989680 ;  /* 0x009896800000995d */ /* 0x004fea0003900000 */
[----:B------:R-:W2:Y:S02]  /*23ae0*/  @!P1 SYNCS.PHASECHK.TRANS64 P1, [R3+URZ], R4 ;  /* 0x00000004030095a7 */ /* 0x000ea4000802007f */
[----:B--2---:R-:W-:Y:S05]  /*23af0*/  @!P1 BRA `(.L_x_26) ;  /* 0xfffffffc00f09947 */ /* 0x004fea000383ffff */
[----:B------:R-:W-:Y:S05]  /*23b00*/  BRA `(.L_x_25) ;  /* 0xfffffe50009c7947 */ /* 0x000fea000383ffff */
.L_x_549:
[----:B------:R-:W-:Y:S01]  /*23b10*/  BSSY B1, `(.L_x_568) ;  /* 0x0000006000017945 */ /* 0x000fe20003800000 */
[----:B------:R-:W-:-:S07]  /*23b20*/  IMAD.MOV.U32 R15, RZ, RZ, -0x1 ;  /* 0xffffffffff0f7424 */ /* 0x000fce00078e00ff */
[----:B------:R-:W-:Y:S05]  /*23b30*/  WARPSYNC.COLLECTIVE R15, `(.L_x_569) ;  /* 0x000000000f0c7348 */ /* 0x000fea0003c00000 */
[----:B------:R-:W-:Y:S02]  /*23b40*/  ELECT P6, UR62, PT ;  /* 0x00000000003e782f */ /* 0x000fe400038c0000 */
[----:B------:R-:W-:Y:S01]  /*23b50*/  MOV R14, UR62 ;  /* 0x0000003e000e7c02 */ /* 0x000fe20008000f00 */
[----:B------:R-:W-:Y:S10]  /*23b60*/  ENDCOLLECTIVE ;  /* 0x000000000000791b */ /* 0x000ff40003800000 */
.L_x_569:
[----:B------:R-:W-:Y:S05]  /*23b70*/  BSYNC B1 ;  /* 0x0000000000017941 */ /* 0x000fea0003800000 */
.L_x_568:
[----:B------:R-:W-:Y:S05]  /*23b80*/  BRA `(.L_x_570) ;  /* 0xffffffec00e07947 */ /* 0x000fea000383ffff */
.L_x_552:
[----:B0-----:R0:W1:Y:S02]  /*23b90*/  SYNCS.PHASECHK.TRANS64.TRYWAIT P0, [R15+URZ+0x20], R14 ;  /* 0x0000200e0f0075a7 */ /* 0x001064000800017f */
[----:B-1----:R-:W-:Y:S05]  /*23ba0*/  @!P0 NANOSLEEP.SYNCS 0x989680 ;  /* 0x009896800000895d */ /* 0x002fea0003900000 */
[----:B------:R-:W1:Y:S02]  /*23bb0*/  @!P0 SYNCS.PHASECHK.TRANS64 P0, [R15+URZ+0x20], R14 ;  /* 0x0000200e0f0085a7 */ /* 0x000e64000800007f */
[----:B-1----:R-:W-:Y:S05]  /*23bc0*/  @!P0 BRA `(.L_x_552) ;  /* 0xfffffffc00f08947 */ /* 0x002fea000383ffff */
[----:B------:R-:W-:Y:S05]  /*23bd0*/  BRA `(.L_x_571) ;  /* 0xfffffff000107947 */ /* 0x000fea000383ffff */
.L_x_560:
[----:B------:R-:W-:Y:S01]  /*23be0*/  BSSY B0, `(.L_x_572) ;  /* 0x0000006000007945 */ /* 0x000fe20003800000 */
[----:B------:R-:W-:-:S07]  /*23bf0*/  MOV R15, 0xffffffff ;  /* 0xffffffff000f7802 */ /* 0x000fce0000000f00 */
[----:B------:R-:W-:Y:S05]  /*23c00*/  WARPSYNC.COLLECTIVE R15, `(.L_x_573) ;  /* 0x000000000f0c7348 */ /* 0x000fea0003c00000 */
[----:B------:R-:W-:Y:S02]  /*23c10*/  ELECT P6, UR62, PT ;  /* 0x00000000003e782f */ /* 0x000fe400038c0000 */
[----:B------:R-:W-:Y:S01]  /*23c20*/  MOV R14, UR62 ;  /* 0x0000003e000e7c02 */ /* 0x000fe20008000f00 */
[----:B------:R-:W-:Y:S10]  /*23c30*/  ENDCOLLECTIVE ;  /* 0x000000000000791b */ /* 0x000ff40003800000 */
.L_x_573:
[----:B------:R-:W-:Y:S05]  /*23c40*/  BSYNC B0 ;  /* 0x0000000000007941 */ /* 0x000fea0003800000 */
.L_x_572:
[----:B------:R-:W-:Y:S05]  /*23c50*/  BRA `(.L_x_574) ;  /* 0xfffffff800cc7947 */ /* 0x000fea000383ffff */
.L_x_564:
[----:B0-----:R0:W1:Y:S02]  /*23c60*/  SYNCS.PHASECHK.TRANS64.TRYWAIT P0, [R5+URZ], R0 ;  /* 0x00000000050075a7 */ /* 0x001064000800017f */
[----:B-1----:R-:W-:Y:S05]  /*23c70*/  @!P0 NANOSLEEP.SYNCS 0x989680 ;  /* 0x009896800000895d */ /* 0x002fea0003900000 */
[----:B------:R-:W1:Y:S02]  /*23c80*/  @!P0 SYNCS.PHASECHK.TRANS64 P0, [R5+URZ], R0 ;  /* 0x00000000050085a7 */ /* 0x000e64000800007f */
[----:B-1----:R-:W-:Y:S05]  /*23c90*/  @!P0 BRA `(.L_x_564) ;  /* 0xfffffffc00f08947 */ /* 0x002fea000383ffff */
[----:B------:R-:W-:Y:S05]  /*23ca0*/  BRA `(.L_x_575) ;  /* 0xfffffff800f47947 */ /* 0x000fea000383ffff */
.L_x_565:
[----:B0-----:R0:W1:Y:S02]  /*23cb0*/  SYNCS.PHASECHK.TRANS64.TRYWAIT P0, [R5+URZ], R0 ;  /* 0x00000000050075a7 */ /* 0x001064000800017f */
[----:B-1----:R-:W-:Y:S05]  /*23cc0*/  @!P0 NANOSLEEP.SYNCS 0x989680 ;  /* 0x009896800000895d */ /* 0x002fea0003900000 */
[----:B------:R-:W1:Y:S02]  /*23cd0*/  @!P0 SYNCS.PHASECHK.TRANS64 P0, [R5+URZ], R0 ;  /* 0x00000000050085a7 */ /* 0x000e64000800007f */
[----:B-1----:R-:W-:Y:S05]  /*23ce0*/  @!P0 BRA `(.L_x_565) ;  /* 0xfffffffc00f08947 */ /* 0x002fea000383ffff */
[----:B------:R-:W-:Y:S05]  /*23cf0*/  BRA `(.L_x_576) ;  /* 0xfffffffc00047947 */ /* 0x000fea000383ffff */
.L_x_566:
[----:B0-----:R0:W1:Y:S02]  /*23d00*/  SYNCS.PHASECHK.TRANS64.TRYWAIT P0, [R5+URZ], R0 ;  /* 0x00000000050075a7 */ /* 0x001064000800017f */
[----:B-1----:R-:W-:Y:S05]  /*23d10*/  @!P0 NANOSLEEP.SYNCS 0x989680 ;  /* 0x009896800000895d */ /* 0x002fea0003900000 */
[----:B------:R-:W1:Y:S02]  /*23d20*/  @!P0 SYNCS.PHASECHK.TRANS64 P0, [R5+URZ], R0 ;  /* 0x00000000050085a7 */ /* 0x000e64000800007f */
[----:B-1----:R-:W-:Y:S05]  /*23d30*/  @!P0 BRA `(.L_x_566) ;  /* 0xfffffffc00f08947 */ /* 0x002fea000383ffff */
[----:B------:R-:W-:Y:S05]  /*23d40*/  BRA `(.L_x_577) ;  /* 0xfffffffc00147947 */ /* 0x000fea000383ffff */
.L_x_578:
[----:B------:R-:W-:-:S00]  /*23d50*/  BRA `(.L_x_578) ;  /* 0xfffffffc00fc7947 */ /* 0x000fc0000383ffff */
[----:B------:R-:W-:-:S00]  /*23d60*/  NOP ;  /* 0x0000000000007918 */ /* 0x000fc00000000000 */
        /* <DEDUP_REMOVED lines=9> */
.L_x_579:


//--------------------- .nv.global.init           --------------------------
	.section	.nv.global.init,"aw",@progbits
.nv.global.init:
	.type		$str$22,@object
	.size		$str$22,($str$23 - $str$22)
$str$22:
        /*0000*/ 	.byte	0x6b, 0x5f, 0x74, 0x69, 0x6c, 0x65, 0x5f, 0x63, 0x6f, 0x75, 0x6e, 0x74, 0x20, 0x3e, 0x3d, 0x20
        /*0010*/ 	.byte	0x31, 0x00
	.type		$str$23,@object
	.size		$str$23,(__unnamed_1 - $str$23)
$str$23:
        /*0012*/ 	.byte	0x2f, 0x74, 0x6d, 0x70, 0x2f, 0x63, 0x75, 0x74, 0x6c, 0x61, 0x73, 0x73, 0x5f, 0x73, 0x77, 0x65
        /*0022*/ 	.byte	0x65, 0x70, 0x5f, 0x73, 0x72, 0x63, 0x2f, 0x69, 0x6e, 0x63, 0x6c, 0x75, 0x64, 0x65, 0x2f, 0x63
        /*0032*/ 	.byte	0x75, 0x74, 0x6c, 0x61, 0x73, 0x73, 0x2f, 0x67, 0x65, 0x6d, 0x6d, 0x2f, 0x63, 0x6f, 0x6c, 0x6c
        /*0042*/ 	.byte	0x65, 0x63, 0x74, 0x69, 0x76, 0x65, 0x2f, 0x73, 0x6d, 0x39, 0x30, 0x5f, 0x6d, 0x6d, 0x61, 0x5f
        /*0052*/ 	.byte	0x74, 0x6d, 0x61, 0x5f, 0x67, 0x6d, 0x6d, 0x61, 0x5f, 0x73, 0x73, 0x5f, 0x77, 0x61, 0x72, 0x70
        /*0062*/ 	.byte	0x73, 0x70, 0x65, 0x63, 0x69, 0x61, 0x6c, 0x69, 0x7a, 0x65, 0x64, 0x2e, 0x68, 0x70, 0x70, 0x00
	.type		__unnamed_1,@object
	.size		__unnamed_1,(.L_0 - __unnamed_1)
__unnamed_1:
        /* <DEDUP_REMOVED lines=181> */
        /*0bc2*/ 	.byte	0x64, 0x65, 0x6e, 0x74, 0x69, 0x74, 0x79, 0x5d, 0x00
.L_0:


//--------------------- .nv.shared._ZN7cutlass13device_kernelINS_4gemm6kernel13GemmUniversalIN4cute5tupleIJiiiiEEENS1_10collective13CollectiveMmaINS1_34MainloopSm90TmaGmmaWarpSpecializedILi4ENS5_IJNS4_1CILi2EEENSA_ILi1EEESC_EEENS1_35KernelTmaWarpSpecializedCooperativeEEENS5_IJNSA_ILi256EEESG_NSA_ILi128EEEEEENS_6half_tENS5_IJlSC_lEEESJ_SK_NS4_8TiledMMAINS4_8MMA_AtomIJNS4_4SM904GMMA26MMA_64x256x16_F32F16F16_SSILNSO_5MajorE0ELSQ_0ELNSO_7ScaleInE1ELSR_1EEEEEENS4_6LayoutISD_NS5_IJSC_NSA_ILi0EEESV_EEEEENS5_IJNS4_10UnderscoreESY_SY_EEEEENS4_13SM90_TMA_LOADENS4_14ComposedLayoutINS4_7SwizzleILi3ELi4ELi3EEENS4_18smem_ptr_flag_bitsILi16EEENSU_INS5_IJNSA_ILi8EEENSA_ILi64EEEEEENS5_IJS18_SC_EEEEEEEvNS4_8identityENS4_23SM90_TMA_LOAD_MULTICASTES1C_vS1D_EENS_8epilogue10collective6detail29Sm90TmaWarpSpecializedAdapterINS1H_15DefaultEpilogueISJ_SK_SK_NS1G_6thread17LinearCombinationISJ_Li1EffLNS1L_9ScaleType4KindE0ELNS_15FloatRoundStyleE2ESJ_EENS1_15EpilogueDefaultEEEEEvvEEEEvNT_6ParamsE --------------------------
	.section	.nv.shared._ZN7cutlass13device_kernelINS_4gemm6kernel13GemmUniversalIN4cute5tupleIJiiiiEEENS1_10collective13CollectiveMmaINS1_34MainloopSm90TmaGmmaWarpSpecializedILi4ENS5_IJNS4_1CILi2EEENSA_ILi1EEESC_EEENS1_35KernelTmaWarpSpecializedCooperativeEEENS5_IJNSA_ILi256EEESG_NSA_ILi128EEEEEENS_6half_tENS5_IJlSC_lEEESJ_SK_NS4_8TiledMMAINS4_8MMA_AtomIJNS4_4SM904GMMA26MMA_64x256x16_F32F16F16_SSILNSO_5MajorE0ELSQ_0ELNSO_7ScaleInE1ELSR_1EEEEEENS4_6LayoutISD_NS5_IJSC_NSA_ILi0EEESV_EEEEENS5_IJNS4_10UnderscoreESY_SY_EEEEENS4_13SM90_TMA_LOADENS4_14ComposedLayoutINS4_7SwizzleILi3ELi4ELi3EEENS4_18smem_ptr_flag_bitsILi16EEENSU_INS5_IJNSA_ILi8EEENSA_ILi64EEEEEENS5_IJS18_SC_EEEEEEEvNS4_8identityENS4_23SM90_TMA_LOAD_MULTICASTES1C_vS1D_EENS_8epilogue10collective6detail29Sm90TmaWarpSpecializedAdapterINS1H_15DefaultEpilogueISJ_SK_SK_NS1G_6thread17LinearCombinationISJ_Li1EffLNS1L_9ScaleType4KindE0ELNS_15FloatRoundStyleE2ESJ_EENS1_15EpilogueDefaultEEEEEvvEEEEvNT_6ParamsE,"aw",@nobits
	.sectionflags	@""
	.align	16
	.zero		1024


//--------------------- .nv.shared.reserved.0     --------------------------
	.section	.nv.shared.reserved.0,"aw",@nobits
	.weak		__nv_reservedSMEM_offset_0_alias
	.size		__nv_reservedSMEM_offset_0_alias, 0, 0
	.other		__nv_reservedSMEM_offset_0_alias,@"STO_CUDA_RESERVED_SHARED STV_DEFAULT"
__nv_reservedSMEM_offset_0_alias:
	.zero		0


//--------------------- .nv.global                --------------------------
	.section	.nv.global,"aw",@nobits
.nv.global:
	.type		_ZN39_INTERNAL_ea52a2e3_4_k_cu_3d106307_37974cute1_E,@object
	.size		_ZN39_INTERNAL_ea52a2e3_4_k_cu_3d106307_37974cute1_E,(_ZN39_INTERNAL_ea52a2e3_4_k_cu_3d106307_37974cuda3std3__45__cpo6cbeginE - _ZN39_INTERNAL_ea52a2e3_4_k_cu_3d106307_37974cute1_E)
_ZN39_INTERNAL_ea52a2e3_4_k_cu_3d106307_37974cute1_E:
	.zero		1
	.type		_ZN39_INTERNAL_ea52a2e3_4_k_cu_3d106307_37974cuda3std3__45__cpo6cbeginE,@object
	.size		_ZN39_INTERNAL_ea52a2e3_4_k_cu_3d106307_37974cuda3std3__45__cpo6cbeginE,(_ZN39_INTERNAL_ea52a2e3_4_k_cu_3d106307_37974cuda3std3__48in_placeE - _ZN39_INTERNAL_ea52a2e3_4_k_cu_3d106307_37974cuda3std3__45__cpo6cbeginE)
_ZN39_INTERNAL_ea52a2e3_4_k_cu_3d106307_37974cuda3std3__45__cpo6cbeginE:
	.zero		1
	.type		_ZN39_INTERNAL_ea52a2e3_4_k_cu_3d106307_37974cuda3std3__48in_placeE,@object
	.size		_ZN39_INTERNAL_ea52a2e3_4_k_cu_3d106307_37974cuda3std3__48in_placeE,(_ZN39_INTERNAL_ea52a2e3_4_k_cu_3d106307_37974cuda3std6ranges3__45__cpo9iter_moveE - _ZN39_INTERNAL_ea52a2e3_4_k_cu_3d106307_37974cuda3std3__48in_placeE)
_ZN39_INTERNAL_ea52a2e3_4_k_cu_3d106307_37974cuda3std3__48in_placeE:
	.zero		1
	.type		_ZN39_INTERNAL_ea52a2e3_4_k_cu_3d106307_37974cuda3std6ranges3__45__cpo9iter_moveE,@object
	.size		_ZN39_INTERNAL_ea52a2e3_4_k_cu_3d106307_37974cuda3std6ranges3__45__cpo9iter_moveE,(_ZN39_INTERNAL_ea52a2e3_4_k_cu_3d106307_37974cuda3std3__45__cpo5beginE - _ZN39_INTERNAL_ea52a2e3_4_k_cu_3d106307_37974cuda3std6ranges3__45__cpo9iter_moveE)
_ZN39_INTERNAL_ea52a2e3_4_k_cu_3d106307_37974cuda3std6ranges3__45__cpo9iter_moveE:
	.zero		1
	.type		_ZN39_INTERNAL_ea52a2e3_4_k_cu_3d106307_37974cuda3std3__45__cpo5beginE,@object
	.size		_ZN39_INTERNAL_ea52a2e3_4_k_cu_3d106307_37974cuda3std3__45__cpo5beginE,(_ZN39_INTERNAL_ea52a2e3_4_k_cu_3d106307_37974cuda3std3__441_GLOBAL__N__ea52a2e3_4_k_cu_3d106307_37976ignoreE - _ZN39_INTERNAL_ea52a2e3_4_k_cu_3d106307_37974cuda3std3__45__cpo5beginE)
_ZN39_INTERNAL_ea52a2e3_4_k_cu_3d106307_37974cuda3std3__45__cpo5beginE:
	.zero		1
	.type		_ZN39_INTERNAL_ea52a2e3_4_k_cu_3d106307_37974cuda3std3__441_GLOBAL__N__ea52a2e3_4_k_cu_3d106307_37976ignoreE,@object
	.size		_ZN39_INTERNAL_ea52a2e3_4_k_cu_3d106307_37974cuda3std3__441_GLOBAL__N__ea52a2e3_4_k_cu_3d106307_37976ignoreE,(_ZN39_INTERNAL_ea52a2e3_4_k_cu_3d106307_37974cute7productE - _ZN39_INTERNAL_ea52a2e3_4_k_cu_3d106307_37974cuda3std3__441_GLOBAL__N__ea52a2e3_4_k_cu_3d106307_37976ignoreE)
_ZN39_INTERNAL_ea52a2e3_4_k_cu_3d106307_37974cuda3std3__441_GLOBAL__N__ea52a2e3_4_k_cu_3d106307_37976ignoreE:
	.zero		1
	.type		_ZN39_INTERNAL_ea52a2e3_4_k_cu_3d106307_37974cute7productE,@object
	.size		_ZN39_INTERNAL_ea52a2e3_4_k_cu_3d106307_37974cute7productE,(_ZN39_INTERNAL_ea52a2e3_4_k_cu_3d106307_37974cuda3std3__45__cpo3endE - _ZN39_INTERNAL_ea52a2e3_4_k_cu_3d106307_37974cute7productE)
_ZN39_INTERNAL_ea52a2e3_4_k_cu_3d106307_37974cute7productE:
	.zero		1
	.type		_ZN39_INTERNAL_ea52a2e3_4_k_cu_3d106307_37974cuda3std3__45__cpo3endE,@object
	.size		_ZN39_INTERNAL_ea52a2e3_4_k_cu_3d106307_37974cuda3std3__45__cpo3endE,(_ZN39_INTERNAL_ea52a2e3_4_k_cu_3d106307_37974cuda3std3__419piecewise_constructE - _ZN39_INTERNAL_ea52a2e3_4_k_cu_3d106307_37974cuda3std3__45__cpo3endE)
_ZN39_INTERNAL_ea52a2e3_4_k_cu_3d106307_37974cuda3std3__45__cpo3endE:
	.zero		1
	.type		_ZN39_INTERNAL_ea52a2e3_4_k_cu_3d106307_37974cuda3std3__419piecewise_constructE,@object
	.size		_ZN39_INTERNAL_ea52a2e3_4_k_cu_3d106307_37974cuda3std3__419piecewise_constructE,(_ZN39_INTERNAL_ea52a2e3_4_k_cu_3d106307_37974cuda3std3__45__cpo4cendE - _ZN39_INTERNAL_ea52a2e3_4_k_cu_3d106307_37974cuda3std3__419piecewise_constructE)
_ZN39_INTERNAL_ea52a2e3_4_k_cu_3d106307_37974cuda3std3__419piecewise_constructE:
	.zero		1
	.type		_ZN39_INTERNAL_ea52a2e3_4_k_cu_3d106307_37974cuda3std3__45__cpo4cendE,@object
	.size		_ZN39_INTERNAL_ea52a2e3_4_k_cu_3d106307_37974cuda3std3__45__cpo4cendE,(_ZN39_INTERNAL_ea52a2e3_4_k_cu_3d106307_37974cuda3std6ranges3__45__cpo4swapE - _ZN39_INTERNAL_ea52a2e3_4_k_cu_3d106307_37974cuda3std3__45__cpo4cendE)
_ZN39_INTERNAL_ea52a2e3_4_k_cu_3d106307_37974cuda3std3__45__cpo4cendE:
	.zero		1
	.type		_ZN39_INTERNAL_ea52a2e3_4_k_cu_3d106307_37974cuda3std6ranges3__45__cpo4swapE,@object
	.size		_ZN39_INTERNAL_ea52a2e3_4_k_cu_3d106307_37974cuda3std6ranges3__45__cpo4swapE,(.L_8 - _ZN39_INTERNAL_ea52a2e3_4_k_cu_3d106307_37974cuda3std6ranges3__45__cpo4swapE)
_ZN39_INTERNAL_ea52a2e3_4_k_cu_3d106307_37974cuda3std6ranges3__45__cpo4swapE:
	.zero		1
.L_8:


//--------------------- .nv.constant0._ZN7cutlass13device_kernelINS_4gemm6kernel13GemmUniversalIN4cute5tupleIJiiiiEEENS1_10collective13CollectiveMmaINS1_34MainloopSm90TmaGmmaWarpSpecializedILi4ENS5_IJNS4_1CILi2EEENSA_ILi1EEESC_EEENS1_35KernelTmaWarpSpecializedCooperativeEEENS5_IJNSA_ILi256EEESG_NSA_ILi128EEEEEENS_6half_tENS5_IJlSC_lEEESJ_SK_NS4_8TiledMMAINS4_8MMA_AtomIJNS4_4SM904GMMA26MMA_64x256x16_F32F16F16_SSILNSO_5MajorE0ELSQ_0ELNSO_7ScaleInE1ELSR_1EEEEEENS4_6LayoutISD_NS5_IJSC_NSA_ILi0EEESV_EEEEENS5_IJNS4_10UnderscoreESY_SY_EEEEENS4_13SM90_TMA_LOADENS4_14ComposedLayoutINS4_7SwizzleILi3ELi4ELi3EEENS4_18smem_ptr_flag_bitsILi16EEENSU_INS5_IJNSA_ILi8EEENSA_ILi64EEEEEENS5_IJS18_SC_EEEEEEEvNS4_8identityENS4_23SM90_TMA_LOAD_MULTICASTES1C_vS1D_EENS_8epilogue10collective6detail29Sm90TmaWarpSpecializedAdapterINS1H_15DefaultEpilogueISJ_SK_SK_NS1G_6thread17LinearCombinationISJ_Li1EffLNS1L_9ScaleType4KindE0ELNS_15FloatRoundStyleE2ESJ_EENS1_15EpilogueDefaultEEEEEvvEEEEvNT_6ParamsE --------------------------
	.section	.nv.constant0._ZN7cutlass13device_kernelINS_4gemm6kernel13GemmUniversalIN4cute5tupleIJiiiiEEENS1_10collective13CollectiveMmaINS1_34MainloopSm90TmaGmmaWarpSpecializedILi4ENS5_IJNS4_1CILi2EEENSA_ILi1EEESC_EEENS1_35KernelTmaWarpSpecializedCooperativeEEENS5_IJNSA_ILi256EEESG_NSA_ILi128EEEEEENS_6half_tENS5_IJlSC_lEEESJ_SK_NS4_8TiledMMAINS4_8MMA_AtomIJNS4_4SM904GMMA26MMA_64x256x16_F32F16F16_SSILNSO_5MajorE0ELSQ_0ELNSO_7ScaleInE1ELSR_1EEEEEENS4_6LayoutISD_NS5_IJSC_NSA_ILi0EEESV_EEEEENS5_IJNS4_10UnderscoreESY_SY_EEEEENS4_13SM90_TMA_LOADENS4_14ComposedLayoutINS4_7SwizzleILi3ELi4ELi3EEENS4_18smem_ptr_flag_bitsILi16EEENSU_INS5_IJNSA_ILi8EEENSA_ILi64EEEEEENS5_IJS18_SC_EEEEEEEvNS4_8identityENS4_23SM90_TMA_LOAD_MULTICASTES1C_vS1D_EENS_8epilogue10collective6detail29Sm90TmaWarpSpecializedAdapterINS1H_15DefaultEpilogueISJ_SK_SK_NS1G_6thread17LinearCombinationISJ_Li1EffLNS1L_9ScaleType4KindE0ELNS_15FloatRoundStyleE2ESJ_EENS1_15EpilogueDefaultEEEEEvvEEEEvNT_6ParamsE,"a",@progbits
	.sectionflags	@""
	.align	4
.nv.constant0._ZN7cutlass13device_kernelINS_4gemm6kernel13GemmUniversalIN4cute5tupleIJiiiiEEENS1_10collective13CollectiveMmaINS1_34MainloopSm90TmaGmmaWarpSpecializedILi4ENS5_IJNS4_1CILi2EEENSA_ILi1EEESC_EEENS1_35KernelTmaWarpSpecializedCooperativeEEENS5_IJNSA_ILi256EEESG_NSA_ILi128EEEEEENS_6half_tENS5_IJlSC_lEEESJ_SK_NS4_8TiledMMAINS4_8MMA_AtomIJNS4_4SM904GMMA26MMA_64x256x16_F32F16F16_SSILNSO_5MajorE0ELSQ_0ELNSO_7ScaleInE1ELSR_1EEEEEENS4_6LayoutISD_NS5_IJSC_NSA_ILi0EEESV_EEEEENS5_IJNS4_10UnderscoreESY_SY_EEEEENS4_13SM90_TMA_LOADENS4_14ComposedLayoutINS4_7SwizzleILi3ELi4ELi3EEENS4_18smem_ptr_flag_bitsILi16EEENSU_INS5_IJNSA_ILi8EEENSA_ILi64EEEEEENS5_IJS18_SC_EEEEEEEvNS4_8identityENS4_23SM90_TMA_LOAD_MULTICASTES1C_vS1D_EENS_8epilogue10collective6detail29Sm90TmaWarpSpecializedAdapterINS1H_15DefaultEpilogueISJ_SK_SK_NS1G_6thread17LinearCombinationISJ_Li1EffLNS1L_9ScaleType4KindE0ELNS_15FloatRoundStyleE2ESJ_EENS1_15EpilogueDefaultEEEEEvvEEEEvNT_6ParamsE:
	.zero		1664


//--------------------- SYMBOLS --------------------------

	.type		.nv.reservedSmem.offset0,@object
	.size		.nv.reservedSmem.offset0,0x4
	.type		__assertfail,@function
